//
// Generated by NVIDIA NVVM Compiler
//
// Compiler Build ID: CL-36424714
// Cuda compilation tools, release 13.0, V13.0.88
// Based on NVVM 20.0.0
//

.version 9.0
.target sm_100
.address_size 64

	// .globl	_Z9v1_kernelPiS_
// _ZZ9v3_kernelPiS_iiiE10shared_mem has been demoted

.visible .entry _Z9v1_kernelPiS_(
	.param .u64 .ptr .align 1 _Z9v1_kernelPiS__param_0,
	.param .u64 .ptr .align 1 _Z9v1_kernelPiS__param_1
)
{
	.reg .b32 	%r<26>;
	.reg .b64 	%rd<22>;

	ld.param.u64 	%rd1, [_Z9v1_kernelPiS__param_0];
	ld.param.u64 	%rd2, [_Z9v1_kernelPiS__param_1];
	cvta.to.global.u64 	%rd3, %rd2;
	cvta.to.global.u64 	%rd4, %rd1;
	mov.u32 	%r1, %ctaid.x;
	mov.u32 	%r2, %ntid.x;
	mov.u32 	%r3, %tid.x;
	mad.lo.s32 	%r4, %r1, %r2, %r3;
	shr.s32 	%r5, %r4, 31;
	shr.u32 	%r6, %r5, 20;
	add.s32 	%r7, %r4, %r6;
	and.b32  	%r8, %r7, -4096;
	sub.s32 	%r9, %r4, %r8;
	shr.s32 	%r10, %r7, 12;
	mul.lo.s32 	%r11, %r10, 4098;
	add.s32 	%r12, %r11, 4098;
	cvt.s64.s32 	%rd5, %r12;
	cvt.s64.s32 	%rd6, %r9;
	add.s64 	%rd7, %rd5, %rd6;
	shl.b64 	%rd8, %rd7, 2;
	add.s64 	%rd9, %rd4, %rd8;
	ld.global.u32 	%r13, [%rd9+4];
	add.s32 	%r14, %r12, %r9;
	mul.wide.s32 	%rd10, %r14, 4;
	add.s64 	%rd11, %rd4, %rd10;
	ld.global.u32 	%r15, [%rd11];
	add.s32 	%r16, %r15, %r13;
	ld.global.u32 	%r17, [%rd11+8];
	add.s32 	%r18, %r16, %r17;
	cvt.s64.s32 	%rd12, %r11;
	add.s64 	%rd13, %rd12, %rd6;
	shl.b64 	%rd14, %rd13, 2;
	add.s64 	%rd15, %rd4, %rd14;
	ld.global.u32 	%r19, [%rd15+4];
	add.s32 	%r20, %r18, %r19;
	add.s32 	%r21, %r11, 8196;
	cvt.s64.s32 	%rd16, %r21;
	add.s64 	%rd17, %rd16, %rd6;
	shl.b64 	%rd18, %rd17, 2;
	add.s64 	%rd19, %rd4, %rd18;
	ld.global.u32 	%r22, [%rd19+4];
	add.s32 	%r23, %r20, %r22;
	mul.wide.s32 	%rd20, %r4, 4;
	add.s64 	%rd21, %rd3, %rd20;
	abs.s32 	%r24, %r23;
	div.s32 	%r25, %r23, %r24;
	st.global.u32 	[%rd21], %r25;
	ret;

}
	// .globl	_Z9v2_kernelPiS_
.visible .entry _Z9v2_kernelPiS_(
	.param .u64 .ptr .align 1 _Z9v2_kernelPiS__param_0,
	.param .u64 .ptr .align 1 _Z9v2_kernelPiS__param_1
)
{
	.reg .pred 	%p<2>;
	.reg .b32 	%r<104>;
	.reg .b64 	%rd<68>;

	ld.param.u64 	%rd3, [_Z9v2_kernelPiS__param_0];
	ld.param.u64 	%rd4, [_Z9v2_kernelPiS__param_1];
	cvta.to.global.u64 	%rd5, %rd4;
	cvta.to.global.u64 	%rd1, %rd3;
	mov.u32 	%r10, %ctaid.x;
	mov.u32 	%r11, %ntid.x;
	mov.u32 	%r12, %tid.x;
	mad.lo.s32 	%r13, %r10, %r11, %r12;
	shl.b32 	%r101, %r13, 6;
	or.b32  	%r102, %r101, 3;
	add.s64 	%rd2, %rd5, 8;
	mov.b32 	%r103, 3;
$L__BB1_1:
	mul.wide.s32 	%rd6, %r101, 4;
	add.s64 	%rd7, %rd2, %rd6;
	add.s32 	%r14, %r102, -2;
	add.s32 	%r15, %r102, -3;
	shr.s32 	%r16, %r15, 31;
	shr.u32 	%r17, %r16, 20;
	add.s32 	%r18, %r15, %r17;
	and.b32  	%r19, %r18, -4096;
	sub.s32 	%r20, %r15, %r19;
	shr.s32 	%r21, %r18, 12;
	mul.lo.s32 	%r22, %r21, 4098;
	add.s32 	%r23, %r22, 4098;
	cvt.s64.s32 	%rd8, %r23;
	cvt.s64.s32 	%rd9, %r20;
	add.s64 	%rd10, %rd8, %rd9;
	shl.b64 	%rd11, %rd10, 2;
	add.s64 	%rd12, %rd1, %rd11;
	ld.global.u32 	%r24, [%rd12+4];
	add.s32 	%r25, %r23, %r20;
	mul.wide.s32 	%rd13, %r25, 4;
	add.s64 	%rd14, %rd1, %rd13;
	ld.global.u32 	%r26, [%rd14];
	add.s32 	%r27, %r26, %r24;
	ld.global.u32 	%r28, [%rd14+8];
	add.s32 	%r29, %r27, %r28;
	cvt.s64.s32 	%rd15, %r22;
	add.s64 	%rd16, %rd15, %rd9;
	shl.b64 	%rd17, %rd16, 2;
	add.s64 	%rd18, %rd1, %rd17;
	ld.global.u32 	%r30, [%rd18+4];
	add.s32 	%r31, %r29, %r30;
	add.s32 	%r32, %r22, 8196;
	cvt.s64.s32 	%rd19, %r32;
	add.s64 	%rd20, %rd19, %rd9;
	shl.b64 	%rd21, %rd20, 2;
	add.s64 	%rd22, %rd1, %rd21;
	ld.global.u32 	%r33, [%rd22+4];
	add.s32 	%r34, %r31, %r33;
	abs.s32 	%r35, %r34;
	div.s32 	%r36, %r34, %r35;
	st.global.u32 	[%rd7+-8], %r36;
	shr.s32 	%r37, %r14, 31;
	shr.u32 	%r38, %r37, 20;
	add.s32 	%r39, %r14, %r38;
	and.b32  	%r40, %r39, -4096;
	sub.s32 	%r41, %r14, %r40;
	shr.s32 	%r42, %r39, 12;
	mul.lo.s32 	%r43, %r42, 4098;
	add.s32 	%r44, %r43, 4098;
	cvt.s64.s32 	%rd23, %r44;
	cvt.s64.s32 	%rd24, %r41;
	add.s64 	%rd25, %rd23, %rd24;
	shl.b64 	%rd26, %rd25, 2;
	add.s64 	%rd27, %rd1, %rd26;
	ld.global.u32 	%r45, [%rd27+4];
	add.s32 	%r46, %r44, %r41;
	mul.wide.s32 	%rd28, %r46, 4;
	add.s64 	%rd29, %rd1, %rd28;
	ld.global.u32 	%r47, [%rd29];
	add.s32 	%r48, %r47, %r45;
	ld.global.u32 	%r49, [%rd29+8];
	add.s32 	%r50, %r48, %r49;
	cvt.s64.s32 	%rd30, %r43;
	add.s64 	%rd31, %rd30, %rd24;
	shl.b64 	%rd32, %rd31, 2;
	add.s64 	%rd33, %rd1, %rd32;
	ld.global.u32 	%r51, [%rd33+4];
	add.s32 	%r52, %r50, %r51;
	add.s32 	%r53, %r43, 8196;
	cvt.s64.s32 	%rd34, %r53;
	add.s64 	%rd35, %rd34, %rd24;
	shl.b64 	%rd36, %rd35, 2;
	add.s64 	%rd37, %rd1, %rd36;
	ld.global.u32 	%r54, [%rd37+4];
	add.s32 	%r55, %r52, %r54;
	abs.s32 	%r56, %r55;
	div.s32 	%r57, %r55, %r56;
	st.global.u32 	[%rd7+-4], %r57;
	add.s32 	%r58, %r102, -1;
	shr.s32 	%r59, %r58, 31;
	shr.u32 	%r60, %r59, 20;
	add.s32 	%r61, %r58, %r60;
	and.b32  	%r62, %r61, -4096;
	sub.s32 	%r63, %r58, %r62;
	shr.s32 	%r64, %r61, 12;
	mul.lo.s32 	%r65, %r64, 4098;
	add.s32 	%r66, %r65, 4098;
	cvt.s64.s32 	%rd38, %r66;
	cvt.s64.s32 	%rd39, %r63;
	add.s64 	%rd40, %rd38, %rd39;
	shl.b64 	%rd41, %rd40, 2;
	add.s64 	%rd42, %rd1, %rd41;
	ld.global.u32 	%r67, [%rd42+4];
	add.s32 	%r68, %r66, %r63;
	mul.wide.s32 	%rd43, %r68, 4;
	add.s64 	%rd44, %rd1, %rd43;
	ld.global.u32 	%r69, [%rd44];
	add.s32 	%r70, %r69, %r67;
	ld.global.u32 	%r71, [%rd44+8];
	add.s32 	%r72, %r70, %r71;
	cvt.s64.s32 	%rd45, %r65;
	add.s64 	%rd46, %rd45, %rd39;
	shl.b64 	%rd47, %rd46, 2;
	add.s64 	%rd48, %rd1, %rd47;
	ld.global.u32 	%r73, [%rd48+4];
	add.s32 	%r74, %r72, %r73;
	add.s32 	%r75, %r65, 8196;
	cvt.s64.s32 	%rd49, %r75;
	add.s64 	%rd50, %rd49, %rd39;
	shl.b64 	%rd51, %rd50, 2;
	add.s64 	%rd52, %rd1, %rd51;
	ld.global.u32 	%r76, [%rd52+4];
	add.s32 	%r77, %r74, %r76;
	abs.s32 	%r78, %r77;
	div.s32 	%r79, %r77, %r78;
	st.global.u32 	[%rd7], %r79;
	shr.s32 	%r80, %r102, 31;
	shr.u32 	%r81, %r80, 20;
	add.s32 	%r82, %r102, %r81;
	and.b32  	%r83, %r82, -4096;
	sub.s32 	%r84, %r102, %r83;
	shr.s32 	%r85, %r82, 12;
	mul.lo.s32 	%r86, %r85, 4098;
	add.s32 	%r87, %r86, 4098;
	cvt.s64.s32 	%rd53, %r87;
	cvt.s64.s32 	%rd54, %r84;
	add.s64 	%rd55, %rd53, %rd54;
	shl.b64 	%rd56, %rd55, 2;
	add.s64 	%rd57, %rd1, %rd56;
	ld.global.u32 	%r88, [%rd57+4];
	add.s32 	%r89, %r87, %r84;
	mul.wide.s32 	%rd58, %r89, 4;
	add.s64 	%rd59, %rd1, %rd58;
	ld.global.u32 	%r90, [%rd59];
	add.s32 	%r91, %r90, %r88;
	ld.global.u32 	%r92, [%rd59+8];
	add.s32 	%r93, %r91, %r92;
	cvt.s64.s32 	%rd60, %r86;
	add.s64 	%rd61, %rd60, %rd54;
	shl.b64 	%rd62, %rd61, 2;
	add.s64 	%rd63, %rd1, %rd62;
	ld.global.u32 	%r94, [%rd63+4];
	add.s32 	%r95, %r93, %r94;
	add.s32 	%r96, %r86, 8196;
	cvt.s64.s32 	%rd64, %r96;
	add.s64 	%rd65, %rd64, %rd54;
	shl.b64 	%rd66, %rd65, 2;
	add.s64 	%rd67, %rd1, %rd66;
	ld.global.u32 	%r97, [%rd67+4];
	add.s32 	%r98, %r95, %r97;
	abs.s32 	%r99, %r98;
	div.s32 	%r100, %r98, %r99;
	st.global.u32 	[%rd7+4], %r100;
	add.s32 	%r103, %r103, 4;
	add.s32 	%r102, %r102, 4;
	add.s32 	%r101, %r101, 4;
	setp.ne.s32 	%p1, %r103, 67;
	@%p1 bra 	$L__BB1_1;
	ret;

}
	// .globl	_Z9v3_kernelPiS_iii
.visible .entry _Z9v3_kernelPiS_iii(
	.param .u64 .ptr .align 1 _Z9v3_kernelPiS_iii_param_0,
	.param .u64 .ptr .align 1 _Z9v3_kernelPiS_iii_param_1,
	.param .u32 _Z9v3_kernelPiS_iii_param_2,
	.param .u32 _Z9v3_kernelPiS_iii_param_3,
	.param .u32 _Z9v3_kernelPiS_iii_param_4
)
{
	.reg .pred 	%p<75>;
	.reg .b32 	%r<277>;
	.reg .b64 	%rd<25>;
	// demoted variable
	.shared .align 4 .b8 _ZZ9v3_kernelPiS_iiiE10shared_mem[17424];
	ld.param.u64 	%rd3, [_Z9v3_kernelPiS_iii_param_0];
	ld.param.u64 	%rd4, [_Z9v3_kernelPiS_iii_param_1];
	ld.param.u32 	%r78, [_Z9v3_kernelPiS_iii_param_2];
	ld.param.u32 	%r79, [_Z9v3_kernelPiS_iii_param_3];
	ld.param.u32 	%r76, [_Z9v3_kernelPiS_iii_param_4];
	cvta.to.global.u64 	%rd1, %rd3;
	cvta.to.global.u64 	%rd2, %rd4;
	mov.u32 	%r80, %ctaid.x;
	mov.u32 	%r81, %ntid.x;
	mov.u32 	%r82, %tid.x;
	mad.lo.s32 	%r83, %r80, %r81, %r82;
	shr.s32 	%r84, %r78, 31;
	shr.u32 	%r85, %r84, 26;
	add.s32 	%r86, %r78, %r85;
	shr.s32 	%r87, %r86, 6;
	shr.s32 	%r88, %r83, 31;
	shr.u32 	%r89, %r88, 26;
	add.s32 	%r90, %r83, %r89;
	and.b32  	%r91, %r90, -64;
	sub.s32 	%r1, %r83, %r91;
	mul.lo.s32 	%r2, %r87, %r1;
	and.b32  	%r92, %r83, 4095;
	setp.eq.s32 	%p21, %r92, 4095;
	mad.lo.s32 	%r93, %r87, -63, %r78;
	selp.b32 	%r3, %r93, %r87, %p21;
	div.s32 	%r94, 262144, %r79;
	div.s32 	%r95, %r83, %r94;
	mul.lo.s32 	%r96, %r95, %r94;
	sub.s32 	%r97, %r83, %r96;
	shr.s32 	%r98, %r97, 31;
	shr.u32 	%r99, %r98, 26;
	add.s32 	%r100, %r97, %r99;
	shr.s32 	%r101, %r100, 6;
	mul.lo.s32 	%r4, %r101, %r76;
	add.s32 	%r5, %r76, 2;
	div.s32 	%r6, %r2, %r5;
	mad.lo.s32 	%r102, %r95, %r76, %r6;
	mad.lo.s32 	%r273, %r102, 4098, %r4;
	setp.lt.s32 	%p22, %r273, 1;
	mov.b32 	%r254, 0;
	mov.u32 	%r260, %r273;
	@%p22 bra 	$L__BB2_2;
	rem.s32 	%r103, %r2, %r5;
	mad.lo.s32 	%r104, %r6, 4098, %r103;
	add.s32 	%r254, %r104, %r4;
	mul.hi.s32 	%r105, %r104, 4192257;
	shr.u32 	%r106, %r105, 31;
	shr.s32 	%r107, %r105, 2;
	add.s32 	%r108, %r107, %r106;
	mul.lo.s32 	%r109, %r108, 4098;
	sub.s32 	%r110, %r104, %r109;
	add.s32 	%r260, %r110, %r273;
$L__BB2_2:
	add.s32 	%r12, %r3, %r2;
	setp.lt.s32 	%p23, %r3, 1;
	@%p23 bra 	$L__BB2_19;
	add.s32 	%r111, %r2, 1;
	max.s32 	%r13, %r12, %r111;
	sub.s32 	%r112, %r13, %r2;
	and.b32  	%r14, %r112, 3;
	setp.eq.s32 	%p24, %r14, 0;
	mov.u32 	%r259, %r2;
	@%p24 bra 	$L__BB2_8;
	shl.b32 	%r113, %r2, 2;
	mov.u32 	%r114, _ZZ9v3_kernelPiS_iiiE10shared_mem;
	add.s32 	%r256, %r114, %r113;
	neg.s32 	%r255, %r14;
	mov.u32 	%r259, %r2;
$L__BB2_5:
	.pragma "nounroll";
	setp.lt.s32 	%p26, %r259, 1;
	mov.pred 	%p65, 0;
	@%p26 bra 	$L__BB2_7;
	rem.s32 	%r115, %r259, %r5;
	setp.eq.s32 	%p65, %r115, 0;
$L__BB2_7:
	setp.ne.s32 	%p27, %r254, %r260;
	sub.s32 	%r116, %r260, %r76;
	add.s32 	%r117, %r116, 4096;
	selp.b32 	%r118, %r117, %r260, %p27;
	selp.b32 	%r119, %r118, %r260, %p65;
	mul.wide.s32 	%rd5, %r119, 4;
	add.s64 	%rd6, %rd1, %rd5;
	ld.global.u32 	%r120, [%rd6];
	st.shared.u32 	[%r256], %r120;
	add.s32 	%r259, %r259, 1;
	add.s32 	%r260, %r119, 1;
	add.s32 	%r256, %r256, 4;
	add.s32 	%r255, %r255, 1;
	setp.ne.s32 	%p28, %r255, 0;
	@%p28 bra 	$L__BB2_5;
$L__BB2_8:
	sub.s32 	%r121, %r2, %r13;
	setp.gt.u32 	%p29, %r121, -4;
	@%p29 bra 	$L__BB2_19;
	add.s32 	%r262, %r259, 1;
	shl.b32 	%r122, %r259, 2;
	mov.u32 	%r123, _ZZ9v3_kernelPiS_iiiE10shared_mem;
	add.s32 	%r124, %r122, %r123;
	add.s32 	%r261, %r124, 8;
$L__BB2_10:
	add.s32 	%r32, %r262, -1;
	setp.lt.s32 	%p31, %r32, 1;
	mov.pred 	%p66, 0;
	@%p31 bra 	$L__BB2_12;
	rem.s32 	%r125, %r32, %r5;
	setp.eq.s32 	%p66, %r125, 0;
$L__BB2_12:
	setp.ne.s32 	%p33, %r254, %r260;
	sub.s32 	%r126, %r260, %r76;
	add.s32 	%r127, %r126, 4096;
	selp.b32 	%r128, %r127, %r260, %p33;
	selp.b32 	%r33, %r128, %r260, %p66;
	mul.wide.s32 	%rd7, %r33, 4;
	add.s64 	%rd8, %rd1, %rd7;
	ld.global.u32 	%r129, [%rd8];
	st.shared.u32 	[%r261+-8], %r129;
	setp.lt.s32 	%p34, %r32, 0;
	mov.pred 	%p67, 0;
	@%p34 bra 	$L__BB2_14;
	rem.s32 	%r130, %r262, %r5;
	setp.eq.s32 	%p67, %r130, 0;
$L__BB2_14:
	add.s32 	%r131, %r33, 1;
	setp.ne.s32 	%p36, %r254, %r131;
	sub.s32 	%r132, %r131, %r76;
	add.s32 	%r133, %r132, 4096;
	selp.b32 	%r134, %r133, %r131, %p36;
	selp.b32 	%r34, %r134, %r131, %p67;
	mul.wide.s32 	%rd9, %r34, 4;
	add.s64 	%rd10, %rd1, %rd9;
	ld.global.u32 	%r135, [%rd10];
	st.shared.u32 	[%r261+-4], %r135;
	setp.lt.s32 	%p37, %r32, -1;
	mov.pred 	%p68, 0;
	@%p37 bra 	$L__BB2_16;
	add.s32 	%r136, %r262, 1;
	rem.s32 	%r137, %r136, %r5;
	setp.eq.s32 	%p68, %r137, 0;
$L__BB2_16:
	add.s32 	%r138, %r34, 1;
	setp.ne.s32 	%p39, %r254, %r138;
	sub.s32 	%r139, %r138, %r76;
	add.s32 	%r140, %r139, 4096;
	selp.b32 	%r141, %r140, %r138, %p39;
	selp.b32 	%r35, %r141, %r138, %p68;
	mul.wide.s32 	%rd11, %r35, 4;
	add.s64 	%rd12, %rd1, %rd11;
	ld.global.u32 	%r142, [%rd12];
	st.shared.u32 	[%r261], %r142;
	setp.lt.s32 	%p40, %r32, -2;
	mov.pred 	%p69, 0;
	@%p40 bra 	$L__BB2_18;
	add.s32 	%r143, %r262, 2;
	rem.s32 	%r144, %r143, %r5;
	setp.eq.s32 	%p69, %r144, 0;
$L__BB2_18:
	add.s32 	%r145, %r35, 1;
	setp.ne.s32 	%p41, %r254, %r145;
	sub.s32 	%r146, %r145, %r76;
	add.s32 	%r147, %r146, 4096;
	selp.b32 	%r148, %r147, %r145, %p41;
	selp.b32 	%r149, %r148, %r145, %p69;
	mul.wide.s32 	%rd13, %r149, 4;
	add.s64 	%rd14, %rd1, %rd13;
	ld.global.u32 	%r150, [%rd14];
	st.shared.u32 	[%r261+4], %r150;
	add.s32 	%r260, %r149, 1;
	add.s32 	%r37, %r262, 4;
	add.s32 	%r151, %r262, 3;
	add.s32 	%r261, %r261, 16;
	setp.lt.s32 	%p42, %r151, %r12;
	mov.u32 	%r262, %r37;
	@%p42 bra 	$L__BB2_10;
$L__BB2_19:
	bar.sync 	0;
	mul.lo.s32 	%r153, %r3, %r1;
	shr.s32 	%r154, %r153, 31;
	shr.u32 	%r155, %r154, 26;
	add.s32 	%r156, %r153, %r155;
	shr.s32 	%r157, %r156, 6;
	shl.b32 	%r158, %r76, 2;
	neg.s32 	%r39, %r158;
	mad.lo.s32 	%r159, %r5, %r157, %r5;
	shl.b32 	%r160, %r159, 2;
	mov.u32 	%r161, _ZZ9v3_kernelPiS_iiiE10shared_mem;
	add.s32 	%r162, %r160, %r161;
	add.s32 	%r264, %r162, 24;
	add.s32 	%r41, %r162, %r158;
	mov.b32 	%r265, 12;
$L__BB2_20:
	ld.shared.u32 	%r163, [%r264+-20];
	ld.shared.u32 	%r164, [%r264+-24];
	add.s32 	%r165, %r164, %r163;
	ld.shared.u32 	%r166, [%r264+-16];
	add.s32 	%r167, %r165, %r166;
	add.s32 	%r168, %r264, %r39;
	ld.shared.u32 	%r169, [%r168+-28];
	add.s32 	%r170, %r167, %r169;
	add.s32 	%r171, %r41, %r265;
	ld.shared.u32 	%r172, [%r171];
	add.s32 	%r173, %r170, %r172;
	abs.s32 	%r174, %r173;
	div.s32 	%r175, %r173, %r174;
	st.shared.u32 	[%r264+-20], %r175;
	add.s32 	%r176, %r175, %r166;
	ld.shared.u32 	%r177, [%r264+-12];
	add.s32 	%r178, %r176, %r177;
	ld.shared.u32 	%r179, [%r168+-24];
	add.s32 	%r180, %r178, %r179;
	ld.shared.u32 	%r181, [%r171+4];
	add.s32 	%r182, %r180, %r181;
	abs.s32 	%r183, %r182;
	div.s32 	%r184, %r182, %r183;
	st.shared.u32 	[%r264+-16], %r184;
	add.s32 	%r185, %r184, %r177;
	ld.shared.u32 	%r186, [%r264+-8];
	add.s32 	%r187, %r185, %r186;
	ld.shared.u32 	%r188, [%r168+-20];
	add.s32 	%r189, %r187, %r188;
	ld.shared.u32 	%r190, [%r171+8];
	add.s32 	%r191, %r189, %r190;
	abs.s32 	%r192, %r191;
	div.s32 	%r193, %r191, %r192;
	st.shared.u32 	[%r264+-12], %r193;
	add.s32 	%r194, %r193, %r186;
	ld.shared.u32 	%r195, [%r264+-4];
	add.s32 	%r196, %r194, %r195;
	ld.shared.u32 	%r197, [%r168+-16];
	add.s32 	%r198, %r196, %r197;
	ld.shared.u32 	%r199, [%r171+12];
	add.s32 	%r200, %r198, %r199;
	abs.s32 	%r201, %r200;
	div.s32 	%r202, %r200, %r201;
	st.shared.u32 	[%r264+-8], %r202;
	add.s32 	%r265, %r265, 16;
	add.s32 	%r264, %r264, 16;
	setp.ne.s32 	%p43, %r265, 268;
	@%p43 bra 	$L__BB2_20;
	setp.lt.s32 	%p44, %r273, 1;
	bar.sync 	0;
	mov.b32 	%r267, 0;
	@%p44 bra 	$L__BB2_23;
	rem.s32 	%r204, %r2, %r5;
	mad.lo.s32 	%r205, %r6, 4098, %r204;
	add.s32 	%r267, %r205, %r4;
	mul.hi.s32 	%r206, %r205, 4192257;
	shr.u32 	%r207, %r206, 31;
	shr.s32 	%r208, %r206, 2;
	add.s32 	%r209, %r208, %r207;
	mul.lo.s32 	%r210, %r209, 4098;
	sub.s32 	%r211, %r205, %r210;
	add.s32 	%r273, %r211, %r273;
$L__BB2_23:
	setp.lt.s32 	%p45, %r3, 1;
	@%p45 bra 	$L__BB2_40;
	add.s32 	%r212, %r2, 1;
	max.s32 	%r50, %r12, %r212;
	sub.s32 	%r213, %r50, %r2;
	and.b32  	%r51, %r213, 3;
	setp.eq.s32 	%p46, %r51, 0;
	mov.u32 	%r272, %r2;
	@%p46 bra 	$L__BB2_29;
	shl.b32 	%r214, %r2, 2;
	add.s32 	%r269, %r161, %r214;
	neg.s32 	%r268, %r51;
	mov.u32 	%r272, %r2;
$L__BB2_26:
	.pragma "nounroll";
	setp.lt.s32 	%p48, %r272, 1;
	mov.pred 	%p70, 0;
	@%p48 bra 	$L__BB2_28;
	rem.s32 	%r216, %r272, %r5;
	setp.eq.s32 	%p70, %r216, 0;
$L__BB2_28:
	setp.ne.s32 	%p49, %r267, %r273;
	sub.s32 	%r217, %r273, %r76;
	add.s32 	%r218, %r217, 4096;
	selp.b32 	%r219, %r218, %r273, %p49;
	selp.b32 	%r220, %r219, %r273, %p70;
	ld.shared.u32 	%r221, [%r269];
	mul.wide.s32 	%rd15, %r220, 4;
	add.s64 	%rd16, %rd2, %rd15;
	st.global.u32 	[%rd16], %r221;
	add.s32 	%r272, %r272, 1;
	add.s32 	%r273, %r220, 1;
	add.s32 	%r269, %r269, 4;
	add.s32 	%r268, %r268, 1;
	setp.ne.s32 	%p50, %r268, 0;
	@%p50 bra 	$L__BB2_26;
$L__BB2_29:
	sub.s32 	%r222, %r2, %r50;
	setp.gt.u32 	%p51, %r222, -4;
	@%p51 bra 	$L__BB2_40;
	add.s32 	%r275, %r272, 1;
	shl.b32 	%r223, %r272, 2;
	add.s32 	%r225, %r223, %r161;
	add.s32 	%r274, %r225, 8;
$L__BB2_31:
	add.s32 	%r69, %r275, -1;
	setp.lt.s32 	%p53, %r69, 1;
	mov.pred 	%p71, 0;
	@%p53 bra 	$L__BB2_33;
	rem.s32 	%r226, %r69, %r5;
	setp.eq.s32 	%p71, %r226, 0;
$L__BB2_33:
	setp.ne.s32 	%p55, %r267, %r273;
	sub.s32 	%r227, %r273, %r76;
	add.s32 	%r228, %r227, 4096;
	selp.b32 	%r229, %r228, %r273, %p55;
	selp.b32 	%r70, %r229, %r273, %p71;
	ld.shared.u32 	%r230, [%r274+-8];
	mul.wide.s32 	%rd17, %r70, 4;
	add.s64 	%rd18, %rd2, %rd17;
	st.global.u32 	[%rd18], %r230;
	setp.lt.s32 	%p56, %r69, 0;
	mov.pred 	%p72, 0;
	@%p56 bra 	$L__BB2_35;
	rem.s32 	%r231, %r275, %r5;
	setp.eq.s32 	%p72, %r231, 0;
$L__BB2_35:
	add.s32 	%r232, %r70, 1;
	setp.ne.s32 	%p58, %r267, %r232;
	sub.s32 	%r233, %r232, %r76;
	add.s32 	%r234, %r233, 4096;
	selp.b32 	%r235, %r234, %r232, %p58;
	selp.b32 	%r71, %r235, %r232, %p72;
	ld.shared.u32 	%r236, [%r274+-4];
	mul.wide.s32 	%rd19, %r71, 4;
	add.s64 	%rd20, %rd2, %rd19;
	st.global.u32 	[%rd20], %r236;
	setp.lt.s32 	%p59, %r69, -1;
	mov.pred 	%p73, 0;
	@%p59 bra 	$L__BB2_37;
	add.s32 	%r237, %r275, 1;
	rem.s32 	%r238, %r237, %r5;
	setp.eq.s32 	%p73, %r238, 0;
$L__BB2_37:
	add.s32 	%r239, %r71, 1;
	setp.ne.s32 	%p61, %r267, %r239;
	sub.s32 	%r240, %r239, %r76;
	add.s32 	%r241, %r240, 4096;
	selp.b32 	%r242, %r241, %r239, %p61;
	selp.b32 	%r72, %r242, %r239, %p73;
	ld.shared.u32 	%r243, [%r274];
	mul.wide.s32 	%rd21, %r72, 4;
	add.s64 	%rd22, %rd2, %rd21;
	st.global.u32 	[%rd22], %r243;
	setp.lt.s32 	%p62, %r69, -2;
	mov.pred 	%p74, 0;
	@%p62 bra 	$L__BB2_39;
	add.s32 	%r244, %r275, 2;
	rem.s32 	%r245, %r244, %r5;
	setp.eq.s32 	%p74, %r245, 0;
$L__BB2_39:
	add.s32 	%r246, %r72, 1;
	setp.ne.s32 	%p63, %r267, %r246;
	sub.s32 	%r247, %r246, %r76;
	add.s32 	%r248, %r247, 4096;
	selp.b32 	%r249, %r248, %r246, %p63;
	selp.b32 	%r250, %r249, %r246, %p74;
	ld.shared.u32 	%r251, [%r274+4];
	mul.wide.s32 	%rd23, %r250, 4;
	add.s64 	%rd24, %rd2, %rd23;
	st.global.u32 	[%rd24], %r251;
	add.s32 	%r273, %r250, 1;
	add.s32 	%r74, %r275, 4;
	add.s32 	%r252, %r275, 3;
	add.s32 	%r274, %r274, 16;
	setp.lt.s32 	%p64, %r252, %r12;
	mov.u32 	%r275, %r74;
	@%p64 bra 	$L__BB2_31;
$L__BB2_40:
	bar.sync 	0;
	ret;

}


// ===== COMPILED SASS (sm_100) =====

	.target	sm_100

	.elftype	@"ET_EXEC"


//--------------------- .note.nv.tkinfo           --------------------------
	.section	.note.nv.tkinfo,"",@"SHT_NOTE"
	.sectionflags	@"SHF_NOTE_NV_TKINFO"
	.tkinfo
        /*0018*/ 	.word	0x00000002
        /*0030*/ 	.string	""
        /*0030*/ 	.string	"ptxas"
        /*0030*/ 	.string	"Cuda compilation tools, release 13.0, V13.0.88"
        /*0030*/ 	.string	"Build cuda_13.0.r13.0/compiler.36424714_0"
        /*0030*/ 	.string	"-arch sm_100 -m 64 "



//--------------------- .note.nv.cuinfo           --------------------------
	.section	.note.nv.cuinfo,"",@"SHT_NOTE"
	.sectionflags	@"SHF_NOTE_NV_CUINFO"
        /*0018*/ 	.short	0x0002
        /*001a*/ 	.short	0x0064
        /*001c*/ 	.short	0x0082
	.zero		2


//--------------------- .nv.info                  --------------------------
	.section	.nv.info,"",@"SHT_CUDA_INFO"
	.align	4


	//----- nvinfo : EIATTR_REGCOUNT
	.align		4
        /*0000*/ 	.byte	0x04, 0x2f
        /*0002*/ 	.short	(.L_1 - .L_0)
	.align		4
.L_0:
        /*0004*/ 	.word	index@(_Z9v1_kernelPiS_)
        /*0008*/ 	.word	0x00000012


	//----- nvinfo : EIATTR_FRAME_SIZE
	.align		4
.L_1:
        /*000c*/ 	.byte	0x04, 0x11
        /*000e*/ 	.short	(.L_3 - .L_2)
	.align		4
.L_2:
        /*0010*/ 	.word	index@(_Z9v1_kernelPiS_)
        /*0014*/ 	.word	0x00000000


	//----- nvinfo : EIATTR_REGCOUNT
	.align		4
.L_3:
        /*0018*/ 	.byte	0x04, 0x2f
        /*001a*/ 	.short	(.L_5 - .L_4)
	.align		4
.L_4:
        /*001c*/ 	.word	index@(_Z9v2_kernelPiS_)
        /*0020*/ 	.word	0x00000017


	//----- nvinfo : EIATTR_FRAME_SIZE
	.align		4
.L_5:
        /*0024*/ 	.byte	0x04, 0x11
        /*0026*/ 	.short	(.L_7 - .L_6)
	.align		4
.L_6:
        /*0028*/ 	.word	index@(_Z9v2_kernelPiS_)
        /*002c*/ 	.word	0x00000000


	//----- nvinfo : EIATTR_REGCOUNT
	.align		4
.L_7:
        /*0030*/ 	.byte	0x04, 0x2f
        /*0032*/ 	.short	(.L_9 - .L_8)
	.align		4
.L_8:
        /*0034*/ 	.word	index@(_Z9v3_kernelPiS_iii)
        /*0038*/ 	.word	0x0000001d


	//----- nvinfo : EIATTR_FRAME_SIZE
	.align		4
.L_9:
        /*003c*/ 	.byte	0x04, 0x11
        /*003e*/ 	.short	(.L_11 - .L_10)
	.align		4
.L_10:
        /*0040*/ 	.word	index@(_Z9v3_kernelPiS_iii)
        /*0044*/ 	.word	0x00000000


	//----- nvinfo : EIATTR_MIN_STACK_SIZE
	.align		4
.L_11:
        /*0048*/ 	.byte	0x04, 0x12
        /*004a*/ 	.short	(.L_13 - .L_12)
	.align		4
.L_12:
        /*004c*/ 	.word	index@(_Z9v3_kernelPiS_iii)
        /*0050*/ 	.word	0x00000000


	//----- nvinfo : EIATTR_MIN_STACK_SIZE
	.align		4
.L_13:
        /*0054*/ 	.byte	0x04, 0x12
        /*0056*/ 	.short	(.L_15 - .L_14)
	.align		4
.L_14:
        /*0058*/ 	.word	index@(_Z9v2_kernelPiS_)
        /*005c*/ 	.word	0x00000000


	//----- nvinfo : EIATTR_MIN_STACK_SIZE
	.align		4
.L_15:
        /*0060*/ 	.byte	0x04, 0x12
        /*0062*/ 	.short	(.L_17 - .L_16)
	.align		4
.L_16:
        /*0064*/ 	.word	index@(_Z9v1_kernelPiS_)
        /*0068*/ 	.word	0x00000000
.L_17:


//--------------------- .nv.compat                --------------------------
	.section	.nv.compat,"",@"SHT_CUDA_COMPAT_INFO"
	.align	4
        /*0000*/ 	.byte	0x02, 0x09, 0x00, 0x00, 0x02, 0x02, 0x01, 0x00, 0x02, 0x05, 0x05, 0x00, 0x03, 0x07, 0x01, 0x01
        /*0010*/ 	.byte	0x02, 0x03, 0x00, 0x00, 0x02, 0x06, 0x01, 0x00, 0x04, 0x0b, 0x08, 0x00, 0x09, 0x00, 0x00, 0x00
        /*0020*/ 	.byte	0x00, 0x00, 0x00, 0x00


//--------------------- .nv.info._Z9v3_kernelPiS_iii --------------------------
	.section	.nv.info._Z9v3_kernelPiS_iii,"",@"SHT_CUDA_INFO"
	.sectionflags	@""
	.align	4


	//----- nvinfo : EIATTR_CUDA_API_VERSION
	.align		4
        /*0000*/ 	.byte	0x04, 0x37
        /*0002*/ 	.short	(.L_19 - .L_18)
.L_18:
        /*0004*/ 	.word	0x00000082


	//----- nvinfo : EIATTR_KPARAM_INFO
	.align		4
.L_19:
        /*0008*/ 	.byte	0x04, 0x17
        /*000a*/ 	.short	(.L_21 - .L_20)
.L_20:
        /*000c*/ 	.word	0x00000000
        /*0010*/ 	.short	0x0004
        /*0012*/ 	.short	0x0018
        /*0014*/ 	.byte	0x00, 0xf0, 0x11, 0x00


	//----- nvinfo : EIATTR_KPARAM_INFO
	.align		4
.L_21:
        /*0018*/ 	.byte	0x04, 0x17
        /*001a*/ 	.short	(.L_23 - .L_22)
.L_22:
        /*001c*/ 	.word	0x00000000
        /*0020*/ 	.short	0x0003
        /*0022*/ 	.short	0x0014
        /*0024*/ 	.byte	0x00, 0xf0, 0x11, 0x00


	//----- nvinfo : EIATTR_KPARAM_INFO
	.align		4
.L_23:
        /*0028*/ 	.byte	0x04, 0x17
        /*002a*/ 	.short	(.L_25 - .L_24)
.L_24:
        /*002c*/ 	.word	0x00000000
        /*0030*/ 	.short	0x0002
        /*0032*/ 	.short	0x0010
        /*0034*/ 	.byte	0x00, 0xf0, 0x11, 0x00


	//----- nvinfo : EIATTR_KPARAM_INFO
	.align		4
.L_25:
        /*0038*/ 	.byte	0x04, 0x17
        /*003a*/ 	.short	(.L_27 - .L_26)
.L_26:
        /*003c*/ 	.word	0x00000000
        /*0040*/ 	.short	0x0001
        /*0042*/ 	.short	0x0008
        /*0044*/ 	.byte	0x00, 0xf5, 0x21, 0x00


	//----- nvinfo : EIATTR_KPARAM_INFO
	.align		4
.L_27:
        /*0048*/ 	.byte	0x04, 0x17
        /*004a*/ 	.short	(.L_29 - .L_28)
.L_28:
        /*004c*/ 	.word	0x00000000
        /*0050*/ 	.short	0x0000
        /*0052*/ 	.short	0x0000
        /*0054*/ 	.byte	0x00, 0xf5, 0x21, 0x00


	//----- nvinfo : EIATTR_SPARSE_MMA_MASK
	.align		4
.L_29:
        /*0058*/ 	.byte	0x03, 0x50
        /*005a*/ 	.short	0x0000


	//----- nvinfo : EIATTR_MAXREG_COUNT
	.align		4
        /*005c*/ 	.byte	0x03, 0x1b
        /*005e*/ 	.short	0x00ff


	//----- nvinfo : EIATTR_NUM_BARRIERS
	.align		4
        /*0060*/ 	.byte	0x02, 0x4c
        /*0062*/ 	.byte	0x01
	.zero		1


	//----- nvinfo : EIATTR_MERCURY_ISA_VERSION
	.align		4
        /*0064*/ 	.byte	0x03, 0x5f
        /*0066*/ 	.short	0x0101


	//----- nvinfo : EIATTR_VRC_CTA_INIT_COUNT
	.align		4
        /*0068*/ 	.byte	0x02, 0x4a
	.zero		1
	.zero		1


	//----- nvinfo : EIATTR_EXIT_INSTR_OFFSETS
	.align		4
        /*006c*/ 	.byte	0x04, 0x1c
        /*006e*/ 	.short	(.L_31 - .L_30)


	//   ....[0]....
.L_30:
        /*0070*/ 	.word	0x00002f20


	//----- nvinfo : EIATTR_CRS_STACK_SIZE
	.align		4
.L_31:
        /*0074*/ 	.byte	0x04, 0x1e
        /*0076*/ 	.short	(.L_33 - .L_32)
.L_32:
        /*0078*/ 	.word	0x00000000


	//----- nvinfo : EIATTR_CBANK_PARAM_SIZE
	.align		4
.L_33:
        /*007c*/ 	.byte	0x03, 0x19
        /*007e*/ 	.short	0x001c


	//----- nvinfo : EIATTR_PARAM_CBANK
	.align		4
        /*0080*/ 	.byte	0x04, 0x0a
        /*0082*/ 	.short	(.L_35 - .L_34)
	.align		4
.L_34:
        /*0084*/ 	.word	index@(.nv.constant0._Z9v3_kernelPiS_iii)
        /*0088*/ 	.short	0x0380
        /*008a*/ 	.short	0x001c


	//----- nvinfo : EIATTR_SW_WAR
	.align		4
.L_35:
        /*008c*/ 	.byte	0x04, 0x36
        /*008e*/ 	.short	(.L_37 - .L_36)
.L_36:
        /*0090*/ 	.word	0x00000008
.L_37:


//--------------------- .nv.info._Z9v2_kernelPiS_ --------------------------
	.section	.nv.info._Z9v2_kernelPiS_,"",@"SHT_CUDA_INFO"
	.sectionflags	@""
	.align	4


	//----- nvinfo : EIATTR_CUDA_API_VERSION
	.align		4
        /*0000*/ 	.byte	0x04, 0x37
        /*0002*/ 	.short	(.L_39 - .L_38)
.L_38:
        /*0004*/ 	.word	0x00000082


	//----- nvinfo : EIATTR_KPARAM_INFO
	.align		4
.L_39:
        /*0008*/ 	.byte	0x04, 0x17
        /*000a*/ 	.short	(.L_41 - .L_40)
.L_40:
        /*000c*/ 	.word	0x00000000
        /*0010*/ 	.short	0x0001
        /*0012*/ 	.short	0x0008
        /*0014*/ 	.byte	0x00, 0xf5, 0x21, 0x00


	//----- nvinfo : EIATTR_KPARAM_INFO
	.align		4
.L_41:
        /*0018*/ 	.byte	0x04, 0x17
        /*001a*/ 	.short	(.L_43 - .L_42)
.L_42:
        /*001c*/ 	.word	0x00000000
        /*0020*/ 	.short	0x0000
        /*0022*/ 	.short	0x0000
        /*0024*/ 	.byte	0x00, 0xf5, 0x21, 0x00


	//----- nvinfo : EIATTR_SPARSE_MMA_MASK
	.align		4
.L_43:
        /*0028*/ 	.byte	0x03, 0x50
        /*002a*/ 	.short	0x0000


	//----- nvinfo : EIATTR_MAXREG_COUNT
	.align		4
        /*002c*/ 	.byte	0x03, 0x1b
        /*002e*/ 	.short	0x00ff


	//----- nvinfo : EIATTR_MERCURY_ISA_VERSION
	.align		4
        /*0030*/ 	.byte	0x03, 0x5f
        /*0032*/ 	.short	0x0101


	//----- nvinfo : EIATTR_VRC_CTA_INIT_COUNT
	.align		4
        /*0034*/ 	.byte	0x02, 0x4a
	.zero		1
	.zero		1


	//----- nvinfo : EIATTR_EXIT_INSTR_OFFSETS
	.align		4
        /*0038*/ 	.byte	0x04, 0x1c
        /*003a*/ 	.short	(.L_45 - .L_44)


	//   ....[0]....
.L_44:
        /*003c*/ 	.word	0x00000f30


	//----- nvinfo : EIATTR_CBANK_PARAM_SIZE
	.align		4
.L_45:
        /*0040*/ 	.byte	0x03, 0x19
        /*0042*/ 	.short	0x0010


	//----- nvinfo : EIATTR_PARAM_CBANK
	.align		4
        /*0044*/ 	.byte	0x04, 0x0a
        /*0046*/ 	.short	(.L_47 - .L_46)
	.align		4
.L_46:
        /*0048*/ 	.word	index@(.nv.constant0._Z9v2_kernelPiS_)
        /*004c*/ 	.short	0x0380
        /*004e*/ 	.short	0x0010


	//----- nvinfo : EIATTR_SW_WAR
	.align		4
.L_47:
        /*0050*/ 	.byte	0x04, 0x36
        /*0052*/ 	.short	(.L_49 - .L_48)
.L_48:
        /*0054*/ 	.word	0x00000008
.L_49:


//--------------------- .nv.info._Z9v1_kernelPiS_ --------------------------
	.section	.nv.info._Z9v1_kernelPiS_,"",@"SHT_CUDA_INFO"
	.sectionflags	@""
	.align	4


	//----- nvinfo : EIATTR_CUDA_API_VERSION
	.align		4
        /*0000*/ 	.byte	0x04, 0x37
        /*0002*/ 	.short	(.L_51 - .L_50)
.L_50:
        /*0004*/ 	.word	0x00000082


	//----- nvinfo : EIATTR_KPARAM_INFO
	.align		4
.L_51:
        /*0008*/ 	.byte	0x04, 0x17
        /*000a*/ 	.short	(.L_53 - .L_52)
.L_52:
        /*000c*/ 	.word	0x00000000
        /*0010*/ 	.short	0x0001
        /*0012*/ 	.short	0x0008
        /*0014*/ 	.byte	0x00, 0xf5, 0x21, 0x00


	//----- nvinfo : EIATTR_KPARAM_INFO
	.align		4
.L_53:
        /*0018*/ 	.byte	0x04, 0x17
        /*001a*/ 	.short	(.L_55 - .L_54)
.L_54:
        /*001c*/ 	.word	0x00000000
        /*0020*/ 	.short	0x0000
        /*0022*/ 	.short	0x0000
        /*0024*/ 	.byte	0x00, 0xf5, 0x21, 0x00


	//----- nvinfo : EIATTR_SPARSE_MMA_MASK
	.align		4
.L_55:
        /*0028*/ 	.byte	0x03, 0x50
        /*002a*/ 	.short	0x0000


	//----- nvinfo : EIATTR_MAXREG_COUNT
	.align		4
        /*002c*/ 	.byte	0x03, 0x1b
        /*002e*/ 	.short	0x00ff


	//----- nvinfo : EIATTR_MERCURY_ISA_VERSION
	.align		4
        /*0030*/ 	.byte	0x03, 0x5f
        /*0032*/ 	.short	0x0101


	//----- nvinfo : EIATTR_VRC_CTA_INIT_COUNT
	.align		4
        /*0034*/ 	.byte	0x02, 0x4a
	.zero		1
	.zero		1


	//----- nvinfo : EIATTR_EXIT_INSTR_OFFSETS
	.align		4
        /*0038*/ 	.byte	0x04, 0x1c
        /*003a*/ 	.short	(.L_57 - .L_56)


	//   ....[0]....
.L_56:
        /*003c*/ 	.word	0x00000400


	//----- nvinfo : EIATTR_CBANK_PARAM_SIZE
	.align		4
.L_57:
        /*0040*/ 	.byte	0x03, 0x19
        /*0042*/ 	.short	0x0010


	//----- nvinfo : EIATTR_PARAM_CBANK
	.align		4
        /*0044*/ 	.byte	0x04, 0x0a
        /*0046*/ 	.short	(.L_59 - .L_58)
	.align		4
.L_58:
        /*0048*/ 	.word	index@(.nv.constant0._Z9v1_kernelPiS_)
        /*004c*/ 	.short	0x0380
        /*004e*/ 	.short	0x0010


	//----- nvinfo : EIATTR_SW_WAR
	.align		4
.L_59:
        /*0050*/ 	.byte	0x04, 0x36
        /*0052*/ 	.short	(.L_61 - .L_60)
.L_60:
        /*0054*/ 	.word	0x00000008
.L_61:


//--------------------- .nv.callgraph             --------------------------
	.section	.nv.callgraph,"",@"SHT_CUDA_CALLGRAPH"
	.align	4
	.sectionentsize	8
	.align		4
        /*0000*/ 	.word	0x00000000
	.align		4
        /*0004*/ 	.word	0xffffffff
	.align		4
        /*0008*/ 	.word	0x00000000
	.align		4
        /*000c*/ 	.word	0xfffffffe
	.align		4
        /*0010*/ 	.word	0x00000000
	.align		4
        /*0014*/ 	.word	0xfffffffd
	.align		4
        /*0018*/ 	.word	0x00000000
	.align		4
        /*001c*/ 	.word	0xfffffffc


//--------------------- .text._Z9v3_kernelPiS_iii --------------------------
	.section	.text._Z9v3_kernelPiS_iii,"ax",@progbits
	.align	128
        .global         _Z9v3_kernelPiS_iii
        .type           _Z9v3_kernelPiS_iii,@function
        .size           _Z9v3_kernelPiS_iii,(.L_x_41 - _Z9v3_kernelPiS_iii)
        .other          _Z9v3_kernelPiS_iii,@"STO_CUDA_ENTRY STV_DEFAULT"
_Z9v3_kernelPiS_iii:
.text._Z9v3_kernelPiS_iii:
[----:B------:R-:W-:Y:S08]  /*0000*/  LDC R1, c[0x0][0x37c] ;  /* 0x0000df00ff017b82 */ /* 0x000ff00000000800 */
[----:B------:R-:W0:Y:S01]  /*0010*/  LDC.64 R2, c[0x0][0x390] ;  /* 0x0000e400ff027b82 */ /* 0x000e220000000a00 */
[----:B------:R-:W1:Y:S01]  /*0020*/  LDCU UR4, c[0x0][0x398] ;  /* 0x00007300ff0477ac */ /* 0x000e620008000800 */
[----:B------:R-:W2:Y:S01]  /*0030*/  S2R R13, SR_TID.X ;  /* 0x00000000000d7919 */ /* 0x000ea20000002100 */
[----:B------:R-:W-:Y:S01]  /*0040*/  BSSY.RECONVERGENT B0, `(.L_x_0) ;  /* 0x0000079000007945 */ /* 0x000fe20003800200 */
[----:B------:R-:W3:Y:S01]  /*0050*/  LDCU.64 UR6, c[0x0][0x358] ;  /* 0x00006b00ff0677ac */ /* 0x000ee20008000a00 */
[----:B------:R-:W4:Y:S01]  /*0060*/  LDCU UR8, c[0x0][0x398] ;  /* 0x00007300ff0877ac */ /* 0x000f220008000800 */
[----:B------:R-:W0:Y:S01]  /*0070*/  LDCU UR9, c[0x0][0x398] ;  /* 0x00007300ff0977ac */ /* 0x000e220008000800 */
[----:B-1----:R-:W-:Y:S01]  /*0080*/  IMAD.U32 R19, RZ, RZ, UR4 ;  /* 0x00000004ff137e24 */ /* 0x002fe2000f8e00ff */
[----:B------:R-:W2:Y:S03]  /*0090*/  S2UR UR4, SR_CTAID.X ;  /* 0x00000000000479c3 */ /* 0x000ea60000002500 */
[----:B------:R-:W-:Y:S01]  /*00a0*/  VIADD R11, R19, 0x2 ;  /* 0x00000002130b7836 */ /* 0x000fe20000000000 */
[----:B0-----:R-:W-:-:S04]  /*00b0*/  IABS R8, R3 ;  /* 0x0000000300087213 */ /* 0x001fc80000000000 */
[----:B------:R-:W0:Y:S08]  /*00c0*/  I2F.RP R0, R8 ;  /* 0x0000000800007306 */ /* 0x000e300000209400 */
[----:B0-----:R-:W0:Y:S02]  /*00d0*/  MUFU.RCP R0, R0 ;  /* 0x0000000000007308 */ /* 0x001e240000001000 */
[----:B0-----:R-:W-:Y:S01]  /*00e0*/  VIADD R4, R0, 0xffffffe ;  /* 0x0ffffffe00047836 */ /* 0x001fe20000000000 */
[----:B------:R-:W-:-:S05]  /*00f0*/  LOP3.LUT R0, R3, 0x40000, RZ, 0x3c, !PT ;  /* 0x0004000003007812 */ /* 0x000fca00078e3cff */
[----:B------:R0:W1:Y:S01]  /*0100*/  F2I.FTZ.U32.TRUNC.NTZ R5, R4 ;  /* 0x0000000400057305 */ /* 0x000062000021f000 */
[----:B------:R-:W-:Y:S02]  /*0110*/  ISETP.GE.AND P2, PT, R0, RZ, PT ;  /* 0x000000ff0000720c */ /* 0x000fe40003f46270 */
[----:B------:R-:W-:-:S05]  /*0120*/  IABS R0, R11 ;  /* 0x0000000b00007213 */ /* 0x000fca0000000000 */
[----:B------:R-:W5:Y:S01]  /*0130*/  I2F.RP R9, R0 ;  /* 0x0000000000097306 */ /* 0x000f620000209400 */
[----:B0-----:R-:W-:Y:S02]  /*0140*/  IMAD.MOV.U32 R4, RZ, RZ, RZ ;  /* 0x000000ffff047224 */ /* 0x001fe400078e00ff */
[----:B-1----:R-:W-:-:S04]  /*0150*/  IMAD.MOV R7, RZ, RZ, -R5 ;  /* 0x000000ffff077224 */ /* 0x002fc800078e0a05 */
[----:B------:R-:W-:-:S04]  /*0160*/  IMAD R7, R7, R8, RZ ;  /* 0x0000000807077224 */ /* 0x000fc800078e02ff */
[----:B------:R-:W-:Y:S01]  /*0170*/  IMAD.HI.U32 R5, R5, R7, R4 ;  /* 0x0000000705057227 */ /* 0x000fe200078e0004 */
[----:B-----5:R-:W0:Y:S05]  /*0180*/  MUFU.RCP R9, R9 ;  /* 0x0000000900097308 */ /* 0x020e2a0000001000 */
[----:B------:R-:W-:-:S04]  /*0190*/  IMAD.HI.U32 R6, R5, 0x40000, RZ ;  /* 0x0004000005067827 */ /* 0x000fc800078e00ff */
[----:B------:R-:W-:-:S04]  /*01a0*/  IMAD.MOV R5, RZ, RZ, -R6 ;  /* 0x000000ffff057224 */ /* 0x000fc800078e0a06 */
[----:B------:R-:W-:Y:S02]  /*01b0*/  IMAD R5, R8, R5, 0x40000 ;  /* 0x0004000008057424 */ /* 0x000fe400078e0205 */
[----:B0-----:R-:W-:-:S03]  /*01c0*/  VIADD R12, R9, 0xffffffe ;  /* 0x0ffffffe090c7836 */ /* 0x001fc60000000000 */
[----:B------:R-:W-:Y:S02]  /*01d0*/  ISETP.GT.U32.AND P1, PT, R8, R5, PT ;  /* 0x000000050800720c */ /* 0x000fe40003f24070 */
[----:B------:R-:W-:-:S04]  /*01e0*/  SHF.R.S32.HI R9, RZ, 0x1f, R2 ;  /* 0x0000001fff097819 */ /* 0x000fc80000011402 */
[----:B------:R-:W-:-:S04]  /*01f0*/  LEA.HI R9, R9, R2, RZ, 0x6 ;  /* 0x0000000209097211 */ /* 0x000fc800078f30ff */
[----:B------:R-:W-:-:S03]  /*0200*/  SHF.R.S32.HI R17, RZ, 0x6, R9 ;  /* 0x00000006ff117819 */ /* 0x000fc60000011409 */
[----:B------:R-:W-:Y:S01]  /*0210*/  @!P1 IMAD.IADD R5, R5, 0x1, -R8 ;  /* 0x0000000105059824 */ /* 0x000fe200078e0a08 */
[----:B------:R-:W-:Y:S02]  /*0220*/  @!P1 IADD3 R6, PT, PT, R6, 0x1, RZ ;  /* 0x0000000106069810 */ /* 0x000fe40007ffe0ff */
[----:B------:R-:W-:Y:S02]  /*0230*/  ISETP.NE.AND P1, PT, R3, RZ, PT ;  /* 0x000000ff0300720c */ /* 0x000fe40003f25270 */
[----:B------:R-:W-:Y:S02]  /*0240*/  ISETP.GE.U32.AND P0, PT, R5, R8, PT ;  /* 0x000000080500720c */ /* 0x000fe40003f06070 */
[----:B------:R-:W2:Y:S11]  /*0250*/  LDC R8, c[0x0][0x360] ;  /* 0x0000d800ff087b82 */ /* 0x000eb60000000800 */
[----:B------:R-:W-:-:S04]  /*0260*/  @P0 VIADD R6, R6, 0x1 ;  /* 0x0000000106060836 */ /* 0x000fc80000000000 */
[----:B------:R-:W-:Y:S01]  /*0270*/  @!P2 IMAD.MOV R6, RZ, RZ, -R6 ;  /* 0x000000ffff06a224 */ /* 0x000fe200078e0a06 */
[----:B------:R-:W-:-:S04]  /*0280*/  @!P1 LOP3.LUT R6, RZ, R3, RZ, 0x33, !PT ;  /* 0x00000003ff069212 */ /* 0x000fc800078e33ff */
[-C--:B------:R-:W-:Y:S02]  /*0290*/  IABS R7, R6.reuse ;  /* 0x0000000600077213 */ /* 0x080fe40000000000 */
[----:B------:R-:W-:Y:S02]  /*02a0*/  IABS R14, R6 ;  /* 0x00000006000e7213 */ /* 0x000fe40000000000 */
[----:B------:R-:W0:Y:S08]  /*02b0*/  I2F.RP R3, R7 ;  /* 0x0000000700037306 */ /* 0x000e300000209400 */
[----:B0-----:R-:W0:Y:S02]  /*02c0*/  MUFU.RCP R3, R3 ;  /* 0x0000000300037308 */ /* 0x001e240000001000 */
[----:B0-----:R-:W-:-:S02]  /*02d0*/  VIADD R4, R3, 0xffffffe ;  /* 0x0ffffffe03047836 */ /* 0x001fc40000000000 */
[----:B--2---:R-:W-:-:S04]  /*02e0*/  IMAD R3, R8, UR4, R13 ;  /* 0x0000000408037c24 */ /* 0x004fc8000f8e020d */
[----:B------:R0:W1:Y:S02]  /*02f0*/  F2I.FTZ.U32.TRUNC.NTZ R5, R4 ;  /* 0x0000000400057305 */ /* 0x000064000021f000 */
[----:B0-----:R-:W-:Y:S01]  /*0300*/  IMAD.MOV.U32 R4, RZ, RZ, RZ ;  /* 0x000000ffff047224 */ /* 0x001fe200078e00ff */
[----:B-1----:R-:W-:-:S05]  /*0310*/  IADD3 R10, PT, PT, RZ, -R5, RZ ;  /* 0x80000005ff0a7210 */ /* 0x002fca0007ffe0ff */
[----:B------:R-:W-:Y:S01]  /*0320*/  IMAD R13, R10, R7, RZ ;  /* 0x000000070a0d7224 */ /* 0x000fe200078e02ff */
[----:B------:R-:W-:-:S03]  /*0330*/  IABS R10, R3 ;  /* 0x00000003000a7213 */ /* 0x000fc60000000000 */
[----:B------:R-:W-:Y:S01]  /*0340*/  IMAD.HI.U32 R8, R5, R13, R4 ;  /* 0x0000000d05087227 */ /* 0x000fe200078e0004 */
[----:B------:R-:W-:Y:S01]  /*0350*/  SHF.R.S32.HI R4, RZ, 0x1f, R3 ;  /* 0x0000001fff047819 */ /* 0x000fe20000011403 */
[----:B------:R-:W0:Y:S02]  /*0360*/  F2I.FTZ.U32.TRUNC.NTZ R5, R12 ;  /* 0x0000000c00057305 */ /* 0x000e24000021f000 */
[----:B------:R-:W-:Y:S01]  /*0370*/  IMAD.MOV.U32 R13, RZ, RZ, R10 ;  /* 0x000000ffff0d7224 */ /* 0x000fe200078e000a */
[----:B------:R-:W-:Y:S01]  /*0380*/  LEA.HI R4, R4, R3, RZ, 0x6 ;  /* 0x0000000304047211 */ /* 0x000fe200078f30ff */
[----:B------:R-:W-:Y:S02]  /*0390*/  IMAD.MOV R10, RZ, RZ, -R14 ;  /* 0x000000ffff0a7224 */ /* 0x000fe400078e0a0e */
[----:B------:R-:W-:Y:S01]  /*03a0*/  IMAD.HI.U32 R8, R8, R13, RZ ;  /* 0x0000000d08087227 */ /* 0x000fe200078e00ff */
[----:B------:R-:W-:-:S03]  /*03b0*/  LOP3.LUT R4, R4, 0xffffffc0, RZ, 0xc0, !PT ;  /* 0xffffffc004047812 */ /* 0x000fc600078ec0ff */
[----:B------:R-:W-:Y:S01]  /*03c0*/  IMAD R10, R8, R10, R13 ;  /* 0x0000000a080a7224 */ /* 0x000fe200078e020d */
[----:B------:R-:W-:Y:S01]  /*03d0*/  IABS R13, R11 ;  /* 0x0000000b000d7213 */ /* 0x000fe20000000000 */
[----:B------:R-:W-:Y:S02]  /*03e0*/  IMAD.IADD R16, R3, 0x1, -R4 ;  /* 0x0000000103107824 */ /* 0x000fe400078e0a04 */
[----:B------:R-:W-:Y:S01]  /*03f0*/  IMAD.MOV.U32 R4, RZ, RZ, RZ ;  /* 0x000000ffff047224 */ /* 0x000fe200078e00ff */
[----:B------:R-:W-:Y:S01]  /*0400*/  ISETP.GT.U32.AND P1, PT, R7, R10, PT ;  /* 0x0000000a0700720c */ /* 0x000fe20003f24070 */
[----:B------:R-:W-:Y:S01]  /*0410*/  IMAD R15, R17, R16, RZ ;  /* 0x00000010110f7224 */ /* 0x000fe200078e02ff */
[----:B0-----:R-:W-:Y:S01]  /*0420*/  IADD3 R9, PT, PT, RZ, -R5, RZ ;  /* 0x80000005ff097210 */ /* 0x001fe20007ffe0ff */
[----:B------:R-:W-:-:S03]  /*0430*/  IMAD.MOV R13, RZ, RZ, -R13 ;  /* 0x000000ffff0d7224 */ /* 0x000fc600078e0a0d */
[----:B------:R-:W-:Y:S01]  /*0440*/  IABS R12, R15 ;  /* 0x0000000f000c7213 */ /* 0x000fe20000000000 */
[----:B------:R-:W-:-:S04]  /*0450*/  IMAD R9, R9, R0, RZ ;  /* 0x0000000009097224 */ /* 0x000fc800078e02ff */
[----:B------:R-:W-:Y:S01]  /*0460*/  IMAD.HI.U32 R4, R5, R9, R4 ;  /* 0x0000000905047227 */ /* 0x000fe200078e0004 */
[----:B------:R-:W-:Y:S02]  /*0470*/  LOP3.LUT R9, R3, R6, RZ, 0x3c, !PT ;  /* 0x0000000603097212 */ /* 0x000fe400078e3cff */
[----:B------:R-:W-:Y:S01]  /*0480*/  @!P1 IADD3 R8, PT, PT, R8, 0x1, RZ ;  /* 0x0000000108089810 */ /* 0x000fe20007ffe0ff */
[----:B------:R-:W-:Y:S01]  /*0490*/  @!P1 IMAD.IADD R10, R10, 0x1, -R7 ;  /* 0x000000010a0a9824 */ /* 0x000fe200078e0a07 */
[----:B------:R-:W-:Y:S01]  /*04a0*/  ISETP.GE.AND P2, PT, R9, RZ, PT ;  /* 0x000000ff0900720c */ /* 0x000fe20003f46270 */
[----:B------:R-:W-:Y:S01]  /*04b0*/  IMAD.MOV.U32 R5, RZ, RZ, R12 ;  /* 0x000000ffff057224 */ /* 0x000fe200078e000c */
[----:B------:R-:W-:Y:S01]  /*04c0*/  ISETP.NE.AND P1, PT, R6, RZ, PT ;  /* 0x000000ff0600720c */ /* 0x000fe20003f25270 */
[----:B------:R-:W-:Y:S01]  /*04d0*/  IMAD.MOV.U32 R12, RZ, RZ, RZ ;  /* 0x000000ffff0c7224 */ /* 0x000fe200078e00ff */
[----:B------:R-:W-:Y:S01]  /*04e0*/  ISETP.GE.U32.AND P0, PT, R10, R7, PT ;  /* 0x000000070a00720c */ /* 0x000fe20003f06070 */
[----:B------:R-:W-:Y:S01]  /*04f0*/  IMAD.MOV.U32 R7, RZ, RZ, R13 ;  /* 0x000000ffff077224 */ /* 0x000fe200078e000d */
[----:B------:R-:W-:Y:S01]  /*0500*/  LOP3.LUT R9, R15, R11, RZ, 0x3c, !PT ;  /* 0x0000000b0f097212 */ /* 0x000fe200078e3cff */
[----:B------:R-:W-:-:S04]  /*0510*/  IMAD.HI.U32 R4, R4, R5, RZ ;  /* 0x0000000504047227 */ /* 0x000fc800078e00ff */
[----:B------:R-:W-:-:S04]  /*0520*/  IMAD R5, R4, R7, R5 ;  /* 0x0000000704057224 */ /* 0x000fc800078e0205 */
[----:B------:R-:W-:Y:S02]  /*0530*/  IMAD.IADD R10, R5, 0x1, -R0 ;  /* 0x00000001050a7824 */ /* 0x000fe400078e0a00 */
[----:B------:R-:W-:Y:S01]  /*0540*/  @P0 VIADD R8, R8, 0x1 ;  /* 0x0000000108080836 */ /* 0x000fe20000000000 */
[----:B------:R-:W-:-:S03]  /*0550*/  ISETP.GT.U32.AND P0, PT, R0, R5, PT ;  /* 0x000000050000720c */ /* 0x000fc60003f04070 */
[----:B------:R-:W-:Y:S01]  /*0560*/  @!P2 IMAD.MOV R8, RZ, RZ, -R8 ;  /* 0x000000ffff08a224 */ /* 0x000fe200078e0a08 */
[----:B------:R-:W-:Y:S02]  /*0570*/  SEL R7, R10, R5, !P0 ;  /* 0x000000050a077207 */ /* 0x000fe40004000000 */
[----:B------:R-:W-:Y:S02]  /*0580*/  @!P1 LOP3.LUT R8, RZ, R6, RZ, 0x33, !PT ;  /* 0x00000006ff089212 */ /* 0x000fe400078e33ff */
[----:B------:R-:W-:Y:S02]  /*0590*/  ISETP.GE.U32.AND P3, PT, R7, R0, PT ;  /* 0x000000000700720c */ /* 0x000fe40003f66070 */
[----:B------:R-:W-:Y:S01]  /*05a0*/  ISETP.GE.AND P2, PT, R9, RZ, PT ;  /* 0x000000ff0900720c */ /* 0x000fe20003f46270 */
[----:B------:R-:W-:Y:S01]  /*05b0*/  IMAD.MOV R7, RZ, RZ, -R8 ;  /* 0x000000ffff077224 */ /* 0x000fe200078e0a08 */
[----:B------:R-:W-:Y:S01]  /*05c0*/  ISETP.NE.AND P1, PT, R11, RZ, PT ;  /* 0x000000ff0b00720c */ /* 0x000fe20003f25270 */
[----:B------:R-:W-:-:S02]  /*05d0*/  @!P0 VIADD R4, R4, 0x1 ;  /* 0x0000000104048836 */ /* 0x000fc40000000000 */
[----:B------:R-:W-:Y:S01]  /*05e0*/  IMAD R6, R6, R7, R3 ;  /* 0x0000000706067224 */ /* 0x000fe200078e0203 */
[----:B------:R-:W-:Y:S02]  /*05f0*/  LOP3.LUT R3, R3, 0xfff, RZ, 0xc0, !PT ;  /* 0x00000fff03037812 */ /* 0x000fe400078ec0ff */
[----:B------:R-:W-:-:S03]  /*0600*/  LOP3.LUT R7, RZ, R11, RZ, 0x33, !PT ;  /* 0x0000000bff077212 */ /* 0x000fc600078e33ff */
[----:B------:R-:W-:Y:S02]  /*0610*/  @P3 IADD3 R4, PT, PT, R4, 0x1, RZ ;  /* 0x0000000104043810 */ /* 0x000fe40007ffe0ff */
[----:B------:R-:W-:Y:S02]  /*0620*/  ISETP.NE.AND P3, PT, R3, 0xfff, PT ;  /* 0x00000fff0300780c */ /* 0x000fe40003f65270 */
[----:B------:R-:W-:Y:S01]  /*0630*/  SHF.R.S32.HI R3, RZ, 0x1f, R6 ;  /* 0x0000001fff037819 */ /* 0x000fe20000011406 */
[----:B------:R-:W-:-:S03]  /*0640*/  @!P2 IMAD.MOV R4, RZ, RZ, -R4 ;  /* 0x000000ffff04a224 */ /* 0x000fc600078e0a04 */
[----:B------:R-:W-:Y:S02]  /*0650*/  LEA.HI R3, R3, R6, RZ, 0x6 ;  /* 0x0000000603037211 */ /* 0x000fe400078f30ff */
[----:B------:R-:W-:Y:S02]  /*0660*/  SEL R14, R7, R4, !P1 ;  /* 0x00000004070e7207 */ /* 0x000fe40004800000 */
[----:B------:R-:W-:-:S03]  /*0670*/  SHF.R.S32.HI R4, RZ, 0x6, R3 ;  /* 0x00000006ff047819 */ /* 0x000fc60000011403 */
[-C--:B------:R-:W-:Y:S02]  /*0680*/  IMAD R6, R8, R19.reuse, R14 ;  /* 0x0000001308067224 */ /* 0x080fe400078e020e */
[----:B------:R-:W-:Y:S02]  /*0690*/  IMAD R13, R4, R19, RZ ;  /* 0x00000013040d7224 */ /* 0x000fe400078e02ff */
[----:B------:R-:W-:Y:S02]  /*06a0*/  @!P3 IMAD R17, R17, -0x3f, R2 ;  /* 0xffffffc11111b824 */ /* 0x000fe400078e0202 */
[----:B------:R-:W-:-:S03]  /*06b0*/  IMAD R21, R6, 0x1002, R13 ;  /* 0x0000100206157824 */ /* 0x000fc600078e020d */
[----:B------:R-:W-:Y:S01]  /*06c0*/  ISETP.GE.AND P2, PT, R17, 0x1, PT ;  /* 0x000000011100780c */ /* 0x000fe20003f46270 */
[----:B------:R-:W-:Y:S01]  /*06d0*/  IMAD.MOV.U32 R10, RZ, RZ, R21 ;  /* 0x000000ffff0a7224 */ /* 0x000fe200078e0015 */
[----:B------:R-:W-:-:S13]  /*06e0*/  ISETP.GE.AND P3, PT, R21, 0x1, PT ;  /* 0x000000011500780c */ /* 0x000fda0003f66270 */
[----:B---34-:R-:W-:Y:S05]  /*06f0*/  @!P3 BRA `(.L_x_1) ;  /* 0x000000000034b947 */ /* 0x018fea0003800000 */
[----:B------:R-:W-:Y:S01]  /*0700*/  @!P0 IMAD.IADD R5, R5, 0x1, -R0 ;  /* 0x0000000105058824 */ /* 0x000fe200078e0a00 */
[----:B------:R-:W-:-:S04]  /*0710*/  ISETP.GE.AND P3, PT, R15, RZ, PT ;  /* 0x000000ff0f00720c */ /* 0x000fc80003f66270 */
[----:B------:R-:W-:-:S13]  /*0720*/  ISETP.GT.U32.AND P0, PT, R0, R5, PT ;  /* 0x000000050000720c */ /* 0x000fda0003f04070 */
[----:B------:R-:W-:-:S05]  /*0730*/  @!P0 IMAD.IADD R5, R5, 0x1, -R0 ;  /* 0x0000000105058824 */ /* 0x000fca00078e0a00 */
[----:B------:R-:W-:-:S04]  /*0740*/  @!P3 IADD3 R5, PT, PT, -R5, RZ, RZ ;  /* 0x000000ff0505b210 */ /* 0x000fc80007ffe1ff */
[----:B------:R-:W-:-:S05]  /*0750*/  SEL R5, R7, R5, !P1 ;  /* 0x0000000507057207 */ /* 0x000fca0004800000 */
[----:B------:R-:W-:-:S04]  /*0760*/  IMAD R12, R14, 0x1002, R5 ;  /* 0x000010020e0c7824 */ /* 0x000fc800078e0205 */
[----:B------:R-:W-:-:S05]  /*0770*/  IMAD.HI R0, R12, 0x3ff801, RZ ;  /* 0x003ff8010c007827 */ /* 0x000fca00078e02ff */
[----:B------:R-:W-:-:S04]  /*0780*/  SHF.R.U32.HI R3, RZ, 0x1f, R0 ;  /* 0x0000001fff037819 */ /* 0x000fc80000011600 */
[----:B------:R-:W-:-:S05]  /*0790*/  LEA.HI.SX32 R3, R0, R3, 0x1e ;  /* 0x0000000300037211 */ /* 0x000fca00078ff2ff */
[--C-:B------:R-:W-:Y:S02]  /*07a0*/  IMAD R3, R3, -0x1002, R12.reuse ;  /* 0xffffeffe03037824 */ /* 0x100fe400078e020c */
[----:B------:R-:W-:Y:S02]  /*07b0*/  IMAD.IADD R12, R13, 0x1, R12 ;  /* 0x000000010d0c7824 */ /* 0x000fe400078e020c */
[----:B------:R-:W-:-:S07]  /*07c0*/  IMAD.IADD R21, R10, 0x1, R3 ;  /* 0x000000010a157824 */ /* 0x000fce00078e0203 */
.L_x_1:
[----:B------:R-:W-:Y:S05]  /*07d0*/  BSYNC.RECONVERGENT B0 ;  /* 0x0000000000007941 */ /* 0x000fea0003800200 */
.L_x_0:
[----:B------:R-:W-:Y:S01]  /*07e0*/  BSSY.RECONVERGENT B0, `(.L_x_2) ;  /* 0x00000e4000007945 */ /* 0x000fe20003800200 */
[----:B------:R-:W-:-:S03]  /*07f0*/  IMAD.IADD R0, R15, 0x1, R17 ;  /* 0x000000010f007824 */ /* 0x000fc600078e0211 */
[----:B------:R-:W-:Y:S05]  /*0800*/  @!P2 BRA `(.L_x_3) ;  /* 0x0000000c0084a947 */ /* 0x000fea0003800000 */
[----:B------:R-:W-:Y:S01]  /*0810*/  VIADDMNMX R8, R15, 0x1, R0, !PT ;  /* 0x000000010f087846 */ /* 0x000fe20007800100 */
[----:B------:R-:W-:Y:S01]  /*0820*/  BSSY.RECONVERGENT B1, `(.L_x_4) ;  /* 0x0000037000017945 */ /* 0x000fe20003800200 */
[----:B------:R-:W-:-:S03]  /*0830*/  IMAD.MOV.U32 R6, RZ, RZ, R15 ;  /* 0x000000ffff067224 */ /* 0x000fc600078e000f */
[----:B------:R-:W-:-:S05]  /*0840*/  IMAD.IADD R2, R8, 0x1, -R15 ;  /* 0x0000000108027824 */ /* 0x000fca00078e0a0f */
[----:B------:R-:W-:-:S13]  /*0850*/  LOP3.LUT P0, R7, R2, 0x3, RZ, 0xc0, !PT ;  /* 0x0000000302077812 */ /* 0x000fda000780c0ff */
[----:B------:R-:W-:Y:S05]  /*0860*/  @!P0 BRA `(.L_x_5) ;  /* 0x0000000000c88947 */ /* 0x000fea0003800000 */
[----:B------:R-:W0:Y:S01]  /*0870*/  S2UR UR5, SR_CgaCtaId ;  /* 0x00000000000579c3 */ /* 0x000e220000008800 */
[----:B------:R-:W-:Y:S01]  /*0880*/  UMOV UR4, 0x400 ;  /* 0x0000040000047882 */ /* 0x000fe20000000000 */
[----:B------:R-:W-:Y:S01]  /*0890*/  IADD3 R7, PT, PT, -R7, RZ, RZ ;  /* 0x000000ff07077210 */ /* 0x000fe20007ffe1ff */
[----:B------:R-:W-:-:S05]  /*08a0*/  IMAD.MOV.U32 R6, RZ, RZ, R15 ;  /* 0x000000ffff067224 */ /* 0x000fca00078e000f */
[----:B------:R-:W1:Y:S01]  /*08b0*/  LDC.64 R2, c[0x0][0x380] ;  /* 0x0000e000ff027b82 */ /* 0x000e620000000a00 */
[----:B0-----:R-:W-:-:S06]  /*08c0*/  ULEA UR4, UR5, UR4, 0x18 ;  /* 0x0000000405047291 */ /* 0x001fcc000f8ec0ff */
[----:B------:R-:W-:-:S07]  /*08d0*/  LEA R9, R15, UR4, 0x2 ;  /* 0x000000040f097c11 */ /* 0x000fce000f8e10ff */
.L_x_8:
[----:B------:R-:W-:Y:S01]  /*08e0*/  ISETP.GE.AND P2, PT, R6, 0x1, PT ;  /* 0x000000010600780c */ /* 0x000fe20003f46270 */
[----:B------:R-:W-:Y:S01]  /*08f0*/  IMAD.U32 R19, RZ, RZ, UR8 ;  /* 0x00000008ff137e24 */ /* 0x000fe2000f8e00ff */
[----:B------:R-:W-:Y:S01]  /*0900*/  BSSY.RECONVERGENT B2, `(.L_x_6) ;  /* 0x000001e000027945 */ /* 0x000fe20003800200 */
[----:B------:R-:W-:Y:S02]  /*0910*/  ISETP.NE.AND P0, PT, R12, R21, PT ;  /* 0x000000150c00720c */ /* 0x000fe40003f05270 */
[----:B------:R-:W-:Y:S01]  /*0920*/  IMAD.IADD R18, R21, 0x1, -R19 ;  /* 0x0000000115127824 */ /* 0x000fe200078e0a13 */
[----:B------:R-:W-:-:S03]  /*0930*/  PLOP3.LUT P1, PT, PT, PT, PT, 0x8, 0x80 ;  /* 0x000000000080781c */ /* 0x000fc60003f2e170 */
[----:B------:R-:W-:-:S04]  /*0940*/  VIADD R18, R18, 0x1000 ;  /* 0x0000100012127836 */ /* 0x000fc80000000000 */
[----:B------:R-:W-:Y:S06]  /*0950*/  @!P2 BRA `(.L_x_7) ;  /* 0x000000000060a947 */ /* 0x000fec0003800000 */
[-C--:B------:R-:W-:Y:S02]  /*0960*/  IABS R20, R11.reuse ;  /* 0x0000000b00147213 */ /* 0x080fe40000000000 */
[----:B------:R-:W-:Y:S02]  /*0970*/  IABS R25, R6 ;  /* 0x0000000600197213 */ /* 0x000fe40000000000 */
[----:B------:R-:W0:Y:S01]  /*0980*/  I2F.RP R22, R20 ;  /* 0x0000001400167306 */ /* 0x000e220000209400 */
[----:B------:R-:W-:Y:S02]  /*0990*/  IABS R26, R11 ;  /* 0x0000000b001a7213 */ /* 0x000fe40000000000 */
[----:B------:R-:W-:Y:S02]  /*09a0*/  ISETP.GE.AND P2, PT, R6, RZ, PT ;  /* 0x000000ff0600720c */ /* 0x000fe40003f46270 */
[----:B------:R-:W-:-:S03]  /*09b0*/  ISETP.NE.AND P3, PT, R11, RZ, PT ;  /* 0x000000ff0b00720c */ /* 0x000fc60003f65270 */
[----:B0-----:R-:W0:Y:S02]  /*09c0*/  MUFU.RCP R22, R22 ;  /* 0x0000001600167308 */ /* 0x001e240000001000 */
[----:B0-----:R-:W-:Y:S02]  /*09d0*/  VIADD R4, R22, 0xffffffe ;  /* 0x0ffffffe16047836 */ /* 0x001fe40000000000 */
[----:B------:R-:W-:-:S04]  /*09e0*/  IMAD.MOV R22, RZ, RZ, -R26 ;  /* 0x000000ffff167224 */ /* 0x000fc800078e0a1a */
[----:B------:R0:W2:Y:S02]  /*09f0*/  F2I.FTZ.U32.TRUNC.NTZ R5, R4 ;  /* 0x0000000400057305 */ /* 0x0000a4000021f000 */
[----:B0-----:R-:W-:Y:S01]  /*0a00*/  IMAD.MOV.U32 R4, RZ, RZ, RZ ;  /* 0x000000ffff047224 */ /* 0x001fe200078e00ff */
[----:B--2---:R-:W-:-:S05]  /*0a10*/  IADD3 R23, PT, PT, RZ, -R5, RZ ;  /* 0x80000005ff177210 */ /* 0x004fca0007ffe0ff */
[----:B------:R-:W-:-:S04]  /*0a20*/  IMAD R23, R23, R20, RZ ;  /* 0x0000001417177224 */ /* 0x000fc800078e02ff */
[----:B------:R-:W-:-:S04]  /*0a30*/  IMAD.HI.U32 R24, R5, R23, R4 ;  /* 0x0000001705187227 */ /* 0x000fc800078e0004 */
[----:B------:R-:W-:-:S04]  /*0a40*/  IMAD.MOV.U32 R5, RZ, RZ, R25 ;  /* 0x000000ffff057224 */ /* 0x000fc800078e0019 */
[----:B------:R-:W-:-:S04]  /*0a50*/  IMAD.HI.U32 R4, R24, R5, RZ ;  /* 0x0000000518047227 */ /* 0x000fc800078e00ff */
[----:B------:R-:W-:-:S05]  /*0a60*/  IMAD R5, R4, R22, R5 ;  /* 0x0000001604057224 */ /* 0x000fca00078e0205 */
[----:B------:R-:W-:-:S13]  /*0a70*/  ISETP.GT.U32.AND P1, PT, R20, R5, PT ;  /* 0x000000051400720c */ /* 0x000fda0003f24070 */
[----:B------:R-:W-:-:S05]  /*0a80*/  @!P1 IMAD.IADD R5, R5, 0x1, -R20 ;  /* 0x0000000105059824 */ /* 0x000fca00078e0a14 */
[----:B------:R-:W-:-:S13]  /*0a90*/  ISETP.GT.U32.AND P1, PT, R20, R5, PT ;  /* 0x000000051400720c */ /* 0x000fda0003f24070 */
[----:B------:R-:W-:-:S05]  /*0aa0*/  @!P1 IMAD.IADD R5, R5, 0x1, -R20 ;  /* 0x0000000105059824 */ /* 0x000fca00078e0a14 */
[----:B------:R-:W-:Y:S02]  /*0ab0*/  @!P2 IADD3 R5, PT, PT, -R5, RZ, RZ ;  /* 0x000000ff0505a210 */ /* 0x000fe40007ffe1ff */
[----:B------:R-:W-:-:S04]  /*0ac0*/  @!P3 LOP3.LUT R5, RZ, R11, RZ, 0x33, !PT ;  /* 0x0000000bff05b212 */ /* 0x000fc800078e33ff */
[----:B------:R-:W-:-:S13]  /*0ad0*/  ISETP.EQ.AND P1, PT, R5, RZ, PT ;  /* 0x000000ff0500720c */ /* 0x000fda0003f22270 */
.L_x_7:
[----:B------:R-:W-:Y:S05]  /*0ae0*/  BSYNC.RECONVERGENT B2 ;  /* 0x0000000000027941 */ /* 0x000fea0003800200 */
.L_x_6:
[----:B------:R-:W-:-:S05]  /*0af0*/  @P1 SEL R21, R18, R21, P0 ;  /* 0x0000001512151207 */ /* 0x000fca0000000000 */
[----:B-1----:R-:W-:-:S06]  /*0b00*/  IMAD.WIDE R4, R21, 0x4, R2 ;  /* 0x0000000415047825 */ /* 0x002fcc00078e0202 */
[----:B------:R-:W2:Y:S01]  /*0b10*/  LDG.E R4, desc[UR6][R4.64] ;  /* 0x0000000604047981 */ /* 0x000ea2000c1e1900 */
[----:B------:R-:W-:Y:S02]  /*0b20*/  VIADD R7, R7, 0x1 ;  /* 0x0000000107077836 */ /* 0x000fe40000000000 */
[----:B------:R-:W-:Y:S02]  /*0b30*/  VIADD R6, R6, 0x1 ;  /* 0x0000000106067836 */ /* 0x000fe40000000000 */
[----:B------:R-:W-:Y:S01]  /*0b40*/  VIADD R21, R21, 0x1 ;  /* 0x0000000115157836 */ /* 0x000fe20000000000 */
[----:B------:R-:W-:Y:S01]  /*0b50*/  ISETP.NE.AND P0, PT, R7, RZ, PT ;  /* 0x000000ff0700720c */ /* 0x000fe20003f05270 */
[----:B--2---:R0:W-:Y:S02]  /*0b60*/  STS [R9], R4 ;  /* 0x0000000409007388 */ /* 0x0041e40000000800 */
[----:B0-----:R-:W-:-:S10]  /*0b70*/  VIADD R9, R9, 0x4 ;  /* 0x0000000409097836 */ /* 0x001fd40000000000 */
[----:B------:R-:W-:Y:S05]  /*0b80*/  @P0 BRA `(.L_x_8) ;  /* 0xfffffffc00540947 */ /* 0x000fea000383ffff */
.L_x_5:
[----:B------:R-:W-:Y:S05]  /*0b90*/  BSYNC.RECONVERGENT B1 ;  /* 0x0000000000017941 */ /* 0x000fea0003800200 */
.L_x_4:
[----:B------:R-:W-:-:S05]  /*0ba0*/  IMAD.IADD R8, R15, 0x1, -R8 ;  /* 0x000000010f087824 */ /* 0x000fca00078e0a08 */
[----:B------:R-:W-:-:S13]  /*0bb0*/  ISETP.GT.U32.AND P0, PT, R8, -0x4, PT ;  /* 0xfffffffc0800780c */ /* 0x000fda0003f04070 */
[----:B------:R-:W-:Y:S05]  /*0bc0*/  @P0 BRA `(.L_x_3) ;  /* 0x0000000800940947 */ /* 0x000fea0003800000 */
[----:B------:R-:W0:Y:S01]  /*0bd0*/  S2UR UR5, SR_CgaCtaId ;  /* 0x00000000000579c3 */ /* 0x000e220000008800 */
[----:B------:R-:W-:Y:S01]  /*0be0*/  UMOV UR4, 0x400 ;  /* 0x0000040000047882 */ /* 0x000fe20000000000 */
[----:B------:R-:W-:-:S06]  /*0bf0*/  IADD3 R20, PT, PT, R6, 0x1, RZ ;  /* 0x0000000106147810 */ /* 0x000fcc0007ffe0ff */
[----:B------:R-:W1:Y:S01]  /*0c00*/  LDC.64 R2, c[0x0][0x380] ;  /* 0x0000e000ff027b82 */ /* 0x000e620000000a00 */
[----:B0-----:R-:W-:-:S06]  /*0c10*/  ULEA UR4, UR5, UR4, 0x18 ;  /* 0x0000000405047291 */ /* 0x001fcc000f8ec0ff */
[----:B------:R-:W-:-:S05]  /*0c20*/  LEA R18, R6, UR4, 0x2 ;  /* 0x0000000406127c11 */ /* 0x000fca000f8e10ff */
[----:B------:R-:W-:-:S07]  /*0c30*/  VIADD R18, R18, 0x8 ;  /* 0x0000000812127836 */ /* 0x000fce0000000000 */
.L_x_17:
[----:B------:R-:W-:Y:S01]  /*0c40*/  VIADD R22, R20, 0xffffffff ;  /* 0xffffffff14167836 */ /* 0x000fe20000000000 */
[----:B------:R-:W-:Y:S01]  /*0c50*/  BSSY.RECONVERGENT B1, `(.L_x_9) ;  /* 0x0000021000017945 */ /* 0x000fe20003800200 */
[----:B------:R-:W-:Y:S01]  /*0c60*/  IMAD.MOV.U32 R7, RZ, RZ, R21 ;  /* 0x000000ffff077224 */ /* 0x000fe200078e0015 */
[----:B------:R-:W-:Y:S01]  /*0c70*/  PLOP3.LUT P1, PT, PT, PT, PT, 0x8, 0x80 ;  /* 0x000000000080781c */ /* 0x000fe20003f2e170 */
[----:B------:R-:W-:Y:S01]  /*0c80*/  IMAD.U32 R19, RZ, RZ, UR9 ;  /* 0x00000009ff137e24 */ /* 0x000fe2000f8e00ff */
[----:B------:R-:W-:Y:S02]  /*0c90*/  ISETP.GE.AND P2, PT, R22, 0x1, PT ;  /* 0x000000011600780c */ /* 0x000fe40003f46270 */
[----:B------:R-:W-:Y:S01]  /*0ca0*/  ISETP.NE.AND P0, PT, R12, R7, PT ;  /* 0x000000070c00720c */ /* 0x000fe20003f05270 */
[----:B------:R-:W-:-:S05]  /*0cb0*/  IMAD.IADD R6, R7, 0x1, -R19 ;  /* 0x0000000107067824 */ /* 0x000fca00078e0a13 */
[----:B------:R-:W-:-:S05]  /*0cc0*/  IADD3 R6, PT, PT, R6, 0x1000, RZ ;  /* 0x0000100006067810 */ /* 0x000fca0007ffe0ff */
[----:B------:R-:W-:Y:S05]  /*0cd0*/  @!P2 BRA `(.L_x_10) ;  /* 0x000000000060a947 */ /* 0x000fea0003800000 */
        /* <DEDUP_REMOVED lines=10> */
[----:B0-----:R-:W-:Y:S02]  /*0d80*/  IMAD.MOV.U32 R4, RZ, RZ, RZ ;  /* 0x000000ffff047224 */ /* 0x001fe400078e00ff */
[----:B--2---:R-:W-:-:S04]  /*0d90*/  IMAD.MOV R21, RZ, RZ, -R5 ;  /* 0x000000ffff157224 */ /* 0x004fc800078e0a05 */
[----:B------:R-:W-:-:S04]  /*0da0*/  IMAD R21, R21, R8, RZ ;  /* 0x0000000815157224 */ /* 0x000fc800078e02ff */
[----:B------:R-:W-:-:S04]  /*0db0*/  IMAD.HI.U32 R24, R5, R21, R4 ;  /* 0x0000001505187227 */ /* 0x000fc800078e0004 */
[----:B------:R-:W-:-:S04]  /*0dc0*/  IMAD.MOV.U32 R5, RZ, RZ, R23 ;  /* 0x000000ffff057224 */ /* 0x000fc800078e0017 */
[----:B------:R-:W-:-:S04]  /*0dd0*/  IMAD.HI.U32 R4, R24, R5, RZ ;  /* 0x0000000518047227 */ /* 0x000fc800078e00ff */
[----:B------:R-:W-:-:S05]  /*0de0*/  IMAD R5, R4, R9, R5 ;  /* 0x0000000904057224 */ /* 0x000fca00078e0205 */
[----:B------:R-:W-:-:S13]  /*0df0*/  ISETP.GT.U32.AND P1, PT, R8, R5, PT ;  /* 0x000000050800720c */ /* 0x000fda0003f24070 */
[----:B------:R-:W-:-:S04]  /*0e00*/  @!P1 IADD3 R5, PT, PT, R5, -R8, RZ ;  /* 0x8000000805059210 */ /* 0x000fc80007ffe0ff */
[----:B------:R-:W-:-:S13]  /*0e10*/  ISETP.GT.U32.AND P1, PT, R8, R5, PT ;  /* 0x000000050800720c */ /* 0x000fda0003f24070 */
[----:B------:R-:W-:-:S04]  /*0e20*/  @!P1 IMAD.IADD R5, R5, 0x1, -R8 ;  /* 0x0000000105059824 */ /* 0x000fc800078e0a08 */
[----:B------:R-:W-:Y:S01]  /*0e30*/  @!P2 IMAD.MOV R5, RZ, RZ, -R5 ;  /* 0x000000ffff05a224 */ /* 0x000fe200078e0a05 */
[----:B------:R-:W-:-:S04]  /*0e40*/  @!P3 LOP3.LUT R5, RZ, R11, RZ, 0x33, !PT ;  /* 0x0000000bff05b212 */ /* 0x000fc800078e33ff */
[----:B------:R-:W-:-:S13]  /*0e50*/  ISETP.EQ.AND P1, PT, R5, RZ, PT ;  /* 0x000000ff0500720c */ /* 0x000fda0003f22270 */
.L_x_10:
[----:B------:R-:W-:Y:S05]  /*0e60*/  BSYNC.RECONVERGENT B1 ;  /* 0x0000000000017941 */ /* 0x000fea0003800200 */
.L_x_9:
[----:B------:R-:W-:Y:S01]  /*0e70*/  ISETP.GE.AND P2, PT, R22, RZ, PT ;  /* 0x000000ff1600720c */ /* 0x000fe20003f46270 */
[----:B------:R-:W-:Y:S01]  /*0e80*/  BSSY.RECONVERGENT B1, `(.L_x_11) ;  /* 0x0000020000017945 */ /* 0x000fe20003800200 */
[----:B------:R-:W-:Y:S02]  /*0e90*/  @P1 SEL R7, R6, R7, P0 ;  /* 0x0000000706071207 */ /* 0x000fe40000000000 */
[----:B------:R-:W-:-:S03]  /*0ea0*/  PLOP3.LUT P1, PT, PT, PT, PT, 0x8, 0x80 ;  /* 0x000000000080781c */ /* 0x000fc60003f2e170 */
[----:B------:R-:W-:-:S04]  /*0eb0*/  VIADD R9, R7, 0x1 ;  /* 0x0000000107097836 */ /* 0x000fc80000000000 */
[----:B------:R-:W-:Y:S01]  /*0ec0*/  IMAD.IADD R6, R9, 0x1, -R19 ;  /* 0x0000000109067824 */ /* 0x000fe200078e0a13 */
[----:B------:R-:W-:-:S03]  /*0ed0*/  ISETP.NE.AND P0, PT, R12, R9, PT ;  /* 0x000000090c00720c */ /* 0x000fc60003f05270 */
[----:B------:R-:W-:Y:S01]  /*0ee0*/  VIADD R6, R6, 0x1000 ;  /* 0x0000100006067836 */ /* 0x000fe20000000000 */
[----:B------:R-:W-:Y:S09]  /*0ef0*/  @!P2 BRA `(.L_x_12) ;  /* 0x000000000060a947 */ /* 0x000ff20003800000 */
[-C--:B------:R-:W-:Y:S02]  /*0f00*/  IABS R8, R11.reuse ;  /* 0x0000000b00087213 */ /* 0x080fe40000000000 */
[----:B------:R-:W-:Y:S02]  /*0f10*/  IABS R25, R20 ;  /* 0x0000001400197213 */ /* 0x000fe40000000000 */
[----:B------:R-:W0:Y:S01]  /*0f20*/  I2F.RP R21, R8 ;  /* 0x0000000800157306 */ /* 0x000e220000209400 */
[----:B------:R-:W-:Y:S02]  /*0f30*/  IABS R26, R11 ;  /* 0x0000000b001a7213 */ /* 0x000fe40000000000 */
[----:B------:R-:W-:Y:S02]  /*0f40*/  ISETP.GE.AND P2, PT, R20, RZ, PT ;  /* 0x000000ff1400720c */ /* 0x000fe40003f46270 */
[----:B------:R-:W-:-:S03]  /*0f50*/  ISETP.NE.AND P3, PT, R11, RZ, PT ;  /* 0x000000ff0b00720c */ /* 0x000fc60003f65270 */
[----:B0-----:R-:W0:Y:S02]  /*0f60*/  MUFU.RCP R21, R21 ;  /* 0x0000001500157308 */ /* 0x001e240000001000 */
[----:B0-----:R-:W-:Y:S01]  /*0f70*/  IADD3 R4, PT, PT, R21, 0xffffffe, RZ ;  /* 0x0ffffffe15047810 */ /* 0x001fe20007ffe0ff */
[----:B------:R-:W-:-:S05]  /*0f80*/  IMAD.MOV R21, RZ, RZ, -R26 ;  /* 0x000000ffff157224 */ /* 0x000fca00078e0a1a */
        /* <DEDUP_REMOVED lines=11> */
[----:B------:R-:W-:-:S05]  /*1040*/  @!P1 IADD3 R5, PT, PT, R5, -R8, RZ ;  /* 0x8000000805059210 */ /* 0x000fca0007ffe0ff */
[----:B------:R-:W-:Y:S01]  /*1050*/  @!P2 IMAD.MOV R5, RZ, RZ, -R5 ;  /* 0x000000ffff05a224 */ /* 0x000fe200078e0a05 */
[----:B------:R-:W-:-:S04]  /*1060*/  @!P3 LOP3.LUT R5, RZ, R11, RZ, 0x33, !PT ;  /* 0x0000000bff05b212 */ /* 0x000fc800078e33ff */
[----:B------:R-:W-:-:S13]  /*1070*/  ISETP.EQ.AND P1, PT, R5, RZ, PT ;  /* 0x000000ff0500720c */ /* 0x000fda0003f22270 */
.L_x_12:
[----:B------:R-:W-:Y:S05]  /*1080*/  BSYNC.RECONVERGENT B1 ;  /* 0x0000000000017941 */ /* 0x000fea0003800200 */
.L_x_11:
[----:B------:R-:W-:Y:S01]  /*1090*/  ISETP.GE.AND P2, PT, R22, -0x1, PT ;  /* 0xffffffff1600780c */ /* 0x000fe20003f46270 */
        /* <DEDUP_REMOVED lines=8> */
[----:B------:R-:W-:Y:S01]  /*1120*/  IABS R8, R11 ;  /* 0x0000000b00087213 */ /* 0x000fe20000000000 */
[----:B------:R-:W-:Y:S01]  /*1130*/  VIADD R23, R20, 0x1 ;  /* 0x0000000114177836 */ /* 0x000fe20000000000 */
[----:B------:R-:W-:Y:S02]  /*1140*/  ISETP.NE.AND P3, PT, R11, RZ, PT ;  /* 0x000000ff0b00720c */ /* 0x000fe40003f65270 */
[----:B------:R-:W0:Y:S02]  /*1150*/  I2F.RP R24, R8 ;  /* 0x0000000800187306 */ /* 0x000e240000209400 */
[----:B------:R-:W-:-:S06]  /*1160*/  ISETP.GE.AND P2, PT, R23, RZ, PT ;  /* 0x000000ff1700720c */ /* 0x000fcc0003f46270 */
[----:B0-----:R-:W0:Y:S02]  /*1170*/  MUFU.RCP R24, R24 ;  /* 0x0000001800187308 */ /* 0x001e240000001000 */
[----:B0-----:R-:W-:-:S06]  /*1180*/  VIADD R4, R24, 0xffffffe ;  /* 0x0ffffffe18047836 */ /* 0x001fcc0000000000 */
[----:B------:R0:W2:Y:S02]  /*1190*/  F2I.FTZ.U32.TRUNC.NTZ R5, R4 ;  /* 0x0000000400057305 */ /* 0x0000a4000021f000 */
[----:B0-----:R-:W-:Y:S01]  /*11a0*/  IMAD.MOV.U32 R4, RZ, RZ, RZ ;  /* 0x000000ffff047224 */ /* 0x001fe200078e00ff */
[----:B--2---:R-:W-:-:S05]  /*11b0*/  IADD3 R25, PT, PT, RZ, -R5, RZ ;  /* 0x80000005ff197210 */ /* 0x004fca0007ffe0ff */
[----:B------:R-:W-:-:S04]  /*11c0*/  IMAD R25, R25, R8, RZ ;  /* 0x0000000819197224 */ /* 0x000fc800078e02ff */
[----:B------:R-:W-:Y:S01]  /*11d0*/  IMAD.HI.U32 R26, R5, R25, R4 ;  /* 0x00000019051a7227 */ /* 0x000fe200078e0004 */
[----:B------:R-:W-:Y:S02]  /*11e0*/  IABS R25, R11 ;  /* 0x0000000b00197213 */ /* 0x000fe40000000000 */
[----:B------:R-:W-:-:S03]  /*11f0*/  IABS R5, R23 ;  /* 0x0000001700057213 */ /* 0x000fc60000000000 */
[----:B------:R-:W-:Y:S02]  /*1200*/  IMAD.MOV R24, RZ, RZ, -R25 ;  /* 0x000000ffff187224 */ /* 0x000fe400078e0a19 */
        /* <DEDUP_REMOVED lines=9> */
.L_x_14:
[----:B------:R-:W-:Y:S05]  /*12a0*/  BSYNC.RECONVERGENT B1 ;  /* 0x0000000000017941 */ /* 0x000fea0003800200 */
.L_x_13:
[----:B------:R-:W-:Y:S01]  /*12b0*/  @P1 SEL R21, R6, R21, P0 ;  /* 0x0000001506151207 */ /* 0x000fe20000000000 */
[----:B-1----:R-:W-:-:S04]  /*12c0*/  IMAD.WIDE R4, R7, 0x4, R2 ;  /* 0x0000000407047825 */ /* 0x002fc800078e0202 */
[--C-:B------:R-:W-:Y:S02]  /*12d0*/  IMAD.WIDE R6, R9, 0x4, R2.reuse ;  /* 0x0000000409067825 */ /* 0x100fe400078e0202 */
[----:B------:R-:W2:Y:S02]  /*12e0*/  LDG.E R5, desc[UR6][R4.64] ;  /* 0x0000000604057981 */ /* 0x000ea4000c1e1900 */
[----:B------:R-:W-:Y:S02]  /*12f0*/  IMAD.WIDE R8, R21, 0x4, R2 ;  /* 0x0000000415087825 */ /* 0x000fe400078e0202 */
[----:B------:R-:W3:Y:S04]  /*1300*/  LDG.E R7, desc[UR6][R6.64] ;  /* 0x0000000606077981 */ /* 0x000ee8000c1e1900 */
[----:B------:R-:W4:Y:S01]  /*1310*/  LDG.E R9, desc[UR6][R8.64] ;  /* 0x0000000608097981 */ /* 0x000f22000c1e1900 */
[----:B------:R-:W-:Y:S01]  /*1320*/  ISETP.GE.AND P1, PT, R22, -0x2, PT ;  /* 0xfffffffe1600780c */ /* 0x000fe20003f26270 */
[----:B------:R-:W-:Y:S01]  /*1330*/  BSSY.RECONVERGENT B1, `(.L_x_15) ;  /* 0x0000020000017945 */ /* 0x000fe20003800200 */
[----:B------:R-:W-:Y:S01]  /*1340*/  PLOP3.LUT P0, PT, PT, PT, PT, 0x8, 0x80 ;  /* 0x000000000080781c */ /* 0x000fe20003f0e170 */
[----:B--2---:R0:W-:Y:S04]  /*1350*/  STS [R18+-0x8], R5 ;  /* 0xfffff80512007388 */ /* 0x0041e80000000800 */
[----:B---3--:R0:W-:Y:S04]  /*1360*/  STS [R18+-0x4], R7 ;  /* 0xfffffc0712007388 */ /* 0x0081e80000000800 */
[----:B----4-:R0:W-:Y:S02]  /*1370*/  STS [R18], R9 ;  /* 0x0000000912007388 */ /* 0x0101e40000000800 */
[----:B------:R-:W-:Y:S05]  /*1380*/  @!P1 BRA `(.L_x_16) ;  /* 0x0000000000689947 */ /* 0x000fea0003800000 */
[-C--:B------:R-:W-:Y:S01]  /*1390*/  IABS R6, R11.reuse ;  /* 0x0000000b00067213 */ /* 0x080fe20000000000 */
[----:B0-----:R-:W-:Y:S01]  /*13a0*/  VIADD R7, R20, 0x2 ;  /* 0x0000000214077836 */ /* 0x001fe20000000000 */
[----:B------:R-:W-:Y:S02]  /*13b0*/  IABS R23, R11 ;  /* 0x0000000b00177213 */ /* 0x000fe40000000000 */
[----:B------:R-:W0:Y:S01]  /*13c0*/  I2F.RP R8, R6 ;  /* 0x0000000600087306 */ /* 0x000e220000209400 */
[----:B------:R-:W-:Y:S02]  /*13d0*/  ISETP.NE.AND P2, PT, R11, RZ, PT ;  /* 0x000000ff0b00720c */ /* 0x000fe40003f45270 */
[----:B------:R-:W-:Y:S01]  /*13e0*/  IABS R22, R7 ;  /* 0x0000000700167213 */ /* 0x000fe20000000000 */
[----:B------:R-:W-:Y:S01]  /*13f0*/  IMAD.MOV R23, RZ, RZ, -R23 ;  /* 0x000000ffff177224 */ /* 0x000fe200078e0a17 */
[----:B------:R-:W-:-:S03]  /*1400*/  ISETP.GE.AND P1, PT, R7, RZ, PT ;  /* 0x000000ff0700720c */ /* 0x000fc60003f26270 */
[----:B0-----:R-:W0:Y:S02]  /*1410*/  MUFU.RCP R8, R8 ;  /* 0x0000000800087308 */ /* 0x001e240000001000 */
[----:B0-----:R-:W-:-:S06]  /*1420*/  VIADD R4, R8, 0xffffffe ;  /* 0x0ffffffe08047836 */ /* 0x001fcc0000000000 */
[----:B------:R0:W1:Y:S02]  /*1430*/  F2I.FTZ.U32.TRUNC.NTZ R5, R4 ;  /* 0x0000000400057305 */ /* 0x000064000021f000 */
[----:B0-----:R-:W-:Y:S02]  /*1440*/  IMAD.MOV.U32 R4, RZ, RZ, RZ ;  /* 0x000000ffff047224 */ /* 0x001fe400078e00ff */
[----:B-1----:R-:W-:-:S04]  /*1450*/  IMAD.MOV R9, RZ, RZ, -R5 ;  /* 0x000000ffff097224 */ /* 0x002fc800078e0a05 */
[----:B------:R-:W-:-:S04]  /*1460*/  IMAD R9, R9, R6, RZ ;  /* 0x0000000609097224 */ /* 0x000fc800078e02ff */
[----:B------:R-:W-:Y:S01]  /*1470*/  IMAD.HI.U32 R8, R5, R9, R4 ;  /* 0x0000000905087227 */ /* 0x000fe200078e0004 */
[----:B------:R-:W-:-:S03]  /*1480*/  MOV R5, R22 ;  /* 0x0000001600057202 */ /* 0x000fc60000000f00 */
[----:B------:R-:W-:Y:S02]  /*1490*/  IMAD.MOV.U32 R9, RZ, RZ, R23 ;  /* 0x000000ffff097224 */ /* 0x000fe400078e0017 */
[----:B------:R-:W-:-:S04]  /*14a0*/  IMAD.HI.U32 R4, R8, R5, RZ ;  /* 0x0000000508047227 */ /* 0x000fc800078e00ff */
[----:B------:R-:W-:-:S05]  /*14b0*/  IMAD R5, R4, R9, R5 ;  /* 0x0000000904057224 */ /* 0x000fca00078e0205 */
[----:B------:R-:W-:-:S13]  /*14c0*/  ISETP.GT.U32.AND P0, PT, R6, R5, PT ;  /* 0x000000050600720c */ /* 0x000fda0003f04070 */
[----:B------:R-:W-:-:S05]  /*14d0*/  @!P0 IMAD.IADD R5, R5, 0x1, -R6 ;  /* 0x0000000105058824 */ /* 0x000fca00078e0a06 */
[----:B------:R-:W-:-:S13]  /*14e0*/  ISETP.GT.U32.AND P0, PT, R6, R5, PT ;  /* 0x000000050600720c */ /* 0x000fda0003f04070 */
[----:B------:R-:W-:-:S04]  /*14f0*/  @!P0 IMAD.IADD R5, R5, 0x1, -R6 ;  /* 0x0000000105058824 */ /* 0x000fc800078e0a06 */
[----:B------:R-:W-:Y:S01]  /*1500*/  @!P1 IMAD.MOV R5, RZ, RZ, -R5 ;  /* 0x000000ffff059224 */ /* 0x000fe200078e0a05 */
[----:B------:R-:W-:-:S04]  /*1510*/  @!P2 LOP3.LUT R5, RZ, R11, RZ, 0x33, !PT ;  /* 0x0000000bff05a212 */ /* 0x000fc800078e33ff */
[----:B------:R-:W-:-:S13]  /*1520*/  ISETP.EQ.AND P0, PT, R5, RZ, PT ;  /* 0x000000ff0500720c */ /* 0x000fda0003f02270 */
.L_x_16:
[----:B------:R-:W-:Y:S05]  /*1530*/  BSYNC.RECONVERGENT B1 ;  /* 0x0000000000017941 */ /* 0x000fea0003800200 */
.L_x_15:
[----:B------:R-:W-:-:S05]  /*1540*/  VIADD R21, R21, 0x1 ;  /* 0x0000000115157836 */ /* 0x000fca0000000000 */
[----:B------:R-:W-:Y:S02]  /*1550*/  IADD3 R4, PT, PT, R21, -R19, RZ ;  /* 0x8000001315047210 */ /* 0x000fe40007ffe0ff */
[----:B------:R-:W-:-:S03]  /*1560*/  ISETP.NE.AND P1, PT, R12, R21, PT ;  /* 0x000000150c00720c */ /* 0x000fc60003f25270 */
[----:B------:R-:W-:-:S05]  /*1570*/  VIADD R4, R4, 0x1000 ;  /* 0x0000100004047836 */ /* 0x000fca0000000000 */
[----:B------:R-:W-:-:S05]  /*1580*/  @P0 SEL R21, R4, R21, P1 ;  /* 0x0000001504150207 */ /* 0x000fca0000800000 */
[----:B0-----:R-:W-:-:S06]  /*1590*/  IMAD.WIDE R4, R21, 0x4, R2 ;  /* 0x0000000415047825 */ /* 0x001fcc00078e0202 */
[----:B------:R-:W2:Y:S01]  /*15a0*/  LDG.E R5, desc[UR6][R4.64] ;  /* 0x0000000604057981 */ /* 0x000ea2000c1e1900 */
[C---:B------:R-:W-:Y:S02]  /*15b0*/  VIADD R7, R20.reuse, 0x3 ;  /* 0x0000000314077836 */ /* 0x040fe40000000000 */
[----:B------:R-:W-:Y:S02]  /*15c0*/  VIADD R20, R20, 0x4 ;  /* 0x0000000414147836 */ /* 0x000fe40000000000 */
[----:B------:R-:W-:Y:S01]  /*15d0*/  VIADD R21, R21, 0x1 ;  /* 0x0000000115157836 */ /* 0x000fe20000000000 */
[----:B------:R-:W-:Y:S01]  /*15e0*/  ISETP.GE.AND P0, PT, R7, R0, PT ;  /* 0x000000000700720c */ /* 0x000fe20003f06270 */
[----:B--2---:R0:W-:Y:S02]  /*15f0*/  STS [R18+0x4], R5 ;  /* 0x0000040512007388 */ /* 0x0041e40000000800 */
[----:B0-----:R-:W-:-:S10]  /*1600*/  VIADD R18, R18, 0x10 ;  /* 0x0000001012127836 */ /* 0x001fd40000000000 */
[----:B------:R-:W-:Y:S05]  /*1610*/  @!P0 BRA `(.L_x_17) ;  /* 0xfffffff400888947 */ /* 0x000fea000383ffff */
.L_x_3:
[----:B------:R-:W-:Y:S05]  /*1620*/  BSYNC.RECONVERGENT B0 ;  /* 0x0000000000007941 */ /* 0x000fea0003800200 */
.L_x_2:
[----:B------:R-:W0:Y:S01]  /*1630*/  S2UR UR5, SR_CgaCtaId ;  /* 0x00000000000579c3 */ /* 0x000e220000008800 */
[----:B------:R-:W-:-:S07]  /*1640*/  IMAD R16, R16, R17, RZ ;  /* 0x0000001110107224 */ /* 0x000fce00078e02ff */
[----:B------:R-:W-:Y:S01]  /*1650*/  BAR.SYNC.DEFER_BLOCKING 0x0 ;  /* 0x0000000000007b1d */ /* 0x000fe20000010000 */
[----:B------:R-:W-:-:S05]  /*1660*/  SHF.R.S32.HI R3, RZ, 0x1f, R16 ;  /* 0x0000001fff037819 */ /* 0x000fca0000011410 */
[----:B------:R-:W-:Y:S01]  /*1670*/  UMOV UR4, 0x400 ;  /* 0x0000040000047882 */ /* 0x000fe20000000000 */
[----:B------:R-:W1:Y:S01]  /*1680*/  LDCU UR8, c[0x0][0x398] ;  /* 0x00007300ff0877ac */ /* 0x000e620008000800 */
[----:B------:R-:W-:-:S04]  /*1690*/  LEA.HI R3, R3, R16, RZ, 0x6 ;  /* 0x0000001003037211 */ /* 0x000fc800078f30ff */
[----:B------:R-:W-:-:S05]  /*16a0*/  SHF.R.S32.HI R2, RZ, 0x6, R3 ;  /* 0x00000006ff027819 */ /* 0x000fca0000011403 */
[----:B------:R-:W-:Y:S01]  /*16b0*/  IMAD R2, R11, R2, R11 ;  /* 0x000000020b027224 */ /* 0x000fe200078e020b */
[----:B0-----:R-:W-:-:S03]  /*16c0*/  ULEA UR4, UR5, UR4, 0x18 ;  /* 0x0000000405047291 */ /* 0x001fc6000f8ec0ff */
[----:B------:R-:W-:-:S03]  /*16d0*/  UMOV UR5, 0xc ;  /* 0x0000000c00057882 */ /* 0x000fc60000000000 */
[----:B------:R-:W-:-:S04]  /*16e0*/  LEA R2, R2, UR4, 0x2 ;  /* 0x0000000402027c11 */ /* 0x000fc8000f8e10ff */
[----:B------:R-:W-:Y:S01]  /*16f0*/  LEA R19, R19, R2, 0x2 ;  /* 0x0000000213137211 */ /* 0x000fe200078e10ff */
[----:B-1----:R-:W-:-:S07]  /*1700*/  VIADD R2, R2, 0x18 ;  /* 0x0000001802027836 */ /* 0x002fce0000000000 */
.L_x_18:
[----:B------:R-:W-:Y:S01]  /*1710*/  IMAD R3, RZ, RZ, -UR8 ;  /* 0x80000008ff037e24 */ /* 0x000fe2000f8e02ff */
[----:B------:R-:W-:Y:S03]  /*1720*/  LDS R5, [R2+-0x14] ;  /* 0xffffec0002057984 */ /* 0x000fe60000000800 */
[----:B------:R-:W-:Y:S01]  /*1730*/  IMAD R3, R3, 0x4, R2 ;  /* 0x0000000403037824 */ /* 0x000fe200078e0202 */
[----:B------:R-:W-:Y:S04]  /*1740*/  LDS R6, [R2+-0x18] ;  /* 0xffffe80002067984 */ /* 0x000fe80000000800 */
[----:B------:R-:W0:Y:S04]  /*1750*/  LDS R4, [R2+-0x10] ;  /* 0xfffff00002047984 */ /* 0x000e280000000800 */
[----:B------:R-:W-:Y:S04]  /*1760*/  LDS R7, [R19+UR5] ;  /* 0x0000000513077984 */ /* 0x000fe80008000800 */
[----:B------:R-:W1:Y:S01]  /*1770*/  LDS R8, [R3+-0x1c] ;  /* 0xffffe40003087984 */ /* 0x000e620000000800 */
[----:B0-----:R-:W-:-:S04]  /*1780*/  IADD3 R5, PT, PT, R4, R6, R5 ;  /* 0x0000000604057210 */ /* 0x001fc80007ffe005 */
[----:B-1----:R-:W-:-:S04]  /*1790*/  IADD3 R21, PT, PT, R7, R5, R8 ;  /* 0x0000000507157210 */ /* 0x002fc80007ffe008 */
[-C--:B------:R-:W-:Y:S02]  /*17a0*/  IABS R8, R21.reuse ;  /* 0x0000001500087213 */ /* 0x080fe40000000000 */
[----:B------:R-:W-:Y:S02]  /*17b0*/  IABS R12, R21 ;  /* 0x00000015000c7213 */ /* 0x000fe40000000000 */
[----:B------:R-:W0:Y:S08]  /*17c0*/  I2F.RP R5, R8 ;  /* 0x0000000800057306 */ /* 0x000e300000209400 */
[----:B0-----:R-:W0:Y:S02]  /*17d0*/  MUFU.RCP R5, R5 ;  /* 0x0000000500057308 */ /* 0x001e240000001000 */
[----:B0-----:R-:W-:-:S06]  /*17e0*/  VIADD R6, R5, 0xffffffe ;  /* 0x0ffffffe05067836 */ /* 0x001fcc0000000000 */
[----:B------:R0:W1:Y:S02]  /*17f0*/  F2I.FTZ.U32.TRUNC.NTZ R7, R6 ;  /* 0x0000000600077305 */ /* 0x000064000021f000 */
[----:B0-----:R-:W-:Y:S01]  /*1800*/  IMAD.MOV.U32 R6, RZ, RZ, RZ ;  /* 0x000000ffff067224 */ /* 0x001fe200078e00ff */
[----:B-1----:R-:W-:-:S05]  /*1810*/  IADD3 R9, PT, PT, RZ, -R7, RZ ;  /* 0x80000007ff097210 */ /* 0x002fca0007ffe0ff */
[----:B------:R-:W-:-:S04]  /*1820*/  IMAD R9, R9, R8, RZ ;  /* 0x0000000809097224 */ /* 0x000fc800078e02ff */
[----:B------:R-:W-:-:S04]  /*1830*/  IMAD.HI.U32 R7, R7, R9, R6 ;  /* 0x0000000907077227 */ /* 0x000fc800078e0006 */
[----:B------:R-:W-:Y:S02]  /*1840*/  IMAD.MOV R9, RZ, RZ, -R12 ;  /* 0x000000ffff097224 */ /* 0x000fe400078e0a0c */
[----:B------:R-:W-:-:S04]  /*1850*/  IMAD.HI.U32 R7, R7, R8, RZ ;  /* 0x0000000807077227 */ /* 0x000fc800078e00ff */
[----:B------:R-:W-:-:S05]  /*1860*/  IMAD R5, R7, R9, R8 ;  /* 0x0000000907057224 */ /* 0x000fca00078e0208 */
[----:B------:R-:W-:-:S13]  /*1870*/  ISETP.GT.U32.AND P1, PT, R8, R5, PT ;  /* 0x000000050800720c */ /* 0x000fda0003f24070 */
[----:B------:R-:W-:Y:S02]  /*1880*/  @!P1 IMAD.IADD R5, R5, 0x1, -R8 ;  /* 0x0000000105059824 */ /* 0x000fe400078e0a08 */
[----:B------:R-:W-:Y:S01]  /*1890*/  @!P1 VIADD R7, R7, 0x1 ;  /* 0x0000000107079836 */ /* 0x000fe20000000000 */
[----:B------:R-:W-:Y:S02]  /*18a0*/  ISETP.NE.AND P1, PT, R21, RZ, PT ;  /* 0x000000ff1500720c */ /* 0x000fe40003f25270 */
[-C--:B------:R-:W-:Y:S02]  /*18b0*/  ISETP.GE.U32.AND P0, PT, R5, R8.reuse, PT ;  /* 0x000000080500720c */ /* 0x080fe40003f06070 */
[----:B------:R-:W-:-:S04]  /*18c0*/  LOP3.LUT R5, R21, R8, RZ, 0x3c, !PT ;  /* 0x0000000815057212 */ /* 0x000fc800078e3cff */
[----:B------:R-:W-:Y:S02]  /*18d0*/  ISETP.GE.AND P2, PT, R5, RZ, PT ;  /* 0x000000ff0500720c */ /* 0x000fe40003f46270 */
[----:B------:R-:W0:Y:S05]  /*18e0*/  LDS R5, [R2+-0xc] ;  /* 0xfffff40002057984 */ /* 0x000e2a0000000800 */
[----:B------:R-:W-:-:S05]  /*18f0*/  @P0 IADD3 R7, PT, PT, R7, 0x1, RZ ;  /* 0x0000000107070810 */ /* 0x000fca0007ffe0ff */
[----:B------:R-:W-:-:S04]  /*1900*/  IMAD.MOV.U32 R9, RZ, RZ, R7 ;  /* 0x000000ffff097224 */ /* 0x000fc800078e0007 */
[----:B------:R-:W-:Y:S01]  /*1910*/  @!P2 IMAD.MOV R9, RZ, RZ, -R9 ;  /* 0x000000ffff09a224 */ /* 0x000fe200078e0a09 */
[----:B------:R-:W-:-:S05]  /*1920*/  @!P1 LOP3.LUT R9, RZ, R8, RZ, 0x33, !PT ;  /* 0x00000008ff099212 */ /* 0x000fca00078e33ff */
[----:B------:R-:W-:Y:S04]  /*1930*/  STS [R2+-0x14], R9 ;  /* 0xffffec0902007388 */ /* 0x000fe80000000800 */
[----:B------:R-:W-:Y:S04]  /*1940*/  LDS R7, [R3+-0x18] ;  /* 0xffffe80003077984 */ /* 0x000fe80000000800 */
[----:B------:R-:W1:Y:S01]  /*1950*/  LDS R6, [R19+UR5+0x4] ;  /* 0x0000040513067984 */ /* 0x000e620008000800 */
[----:B0-----:R-:W-:-:S04]  /*1960*/  IADD3 R4, PT, PT, R5, R9, R4 ;  /* 0x0000000905047210 */ /* 0x001fc80007ffe004 */
[----:B-1----:R-:W-:-:S04]  /*1970*/  IADD3 R12, PT, PT, R6, R4, R7 ;  /* 0x00000004060c7210 */ /* 0x002fc80007ffe007 */
[----:B------:R-:W-:-:S04]  /*1980*/  IABS R21, R12 ;  /* 0x0000000c00157213 */ /* 0x000fc80000000000 */
[----:B------:R-:W0:Y:S08]  /*1990*/  I2F.RP R4, R21 ;  /* 0x0000001500047306 */ /* 0x000e300000209400 */
[----:B0-----:R-:W0:Y:S02]  /*19a0*/  MUFU.RCP R4, R4 ;  /* 0x0000000400047308 */ /* 0x001e240000001000 */
[----:B0-----:R-:W-:-:S06]  /*19b0*/  VIADD R6, R4, 0xffffffe ;  /* 0x0ffffffe04067836 */ /* 0x001fcc0000000000 */
[----:B------:R0:W1:Y:S02]  /*19c0*/  F2I.FTZ.U32.TRUNC.NTZ R7, R6 ;  /* 0x0000000600077305 */ /* 0x000064000021f000 */
[----:B0-----:R-:W-:Y:S02]  /*19d0*/  HFMA2 R6, -RZ, RZ, 0, 0 ;  /* 0x00000000ff067431 */ /* 0x001fe400000001ff */
[----:B-1----:R-:W-:-:S04]  /*19e0*/  IMAD.MOV R8, RZ, RZ, -R7 ;  /* 0x000000ffff087224 */ /* 0x002fc800078e0a07 */
[----:B------:R-:W-:Y:S01]  /*19f0*/  IMAD R9, R8, R21, RZ ;  /* 0x0000001508097224 */ /* 0x000fe200078e02ff */
[----:B------:R-:W-:-:S03]  /*1a00*/  IABS R8, R12 ;  /* 0x0000000c00087213 */ /* 0x000fc60000000000 */
        /* <DEDUP_REMOVED lines=12> */
[----:B------:R-:W-:-:S05]  /*1ad0*/  @P0 VIADD R7, R7, 0x1 ;  /* 0x0000000107070836 */ /* 0x000fca0000000000 */
[----:B------:R-:W-:-:S05]  /*1ae0*/  MOV R9, R7 ;  /* 0x0000000700097202 */ /* 0x000fca0000000f00 */
[----:B------:R-:W-:Y:S01]  /*1af0*/  @!P2 IMAD.MOV R9, RZ, RZ, -R9 ;  /* 0x000000ffff09a224 */ /* 0x000fe200078e0a09 */
[----:B------:R-:W-:-:S05]  /*1b00*/  @!P1 LOP3.LUT R9, RZ, R21, RZ, 0x33, !PT ;  /* 0x00000015ff099212 */ /* 0x000fca00078e33ff */
[----:B------:R-:W-:Y:S04]  /*1b10*/  STS [R2+-0x10], R9 ;  /* 0xfffff00902007388 */ /* 0x000fe80000000800 */
[----:B------:R-:W-:Y:S04]  /*1b20*/  LDS R6, [R3+-0x14] ;  /* 0xffffec0003067984 */ /* 0x000fe80000000800 */
[----:B------:R-:W1:Y:S01]  /*1b30*/  LDS R7, [R19+UR5+0x8] ;  /* 0x0000080513077984 */ /* 0x000e620008000800 */
        /* <DEDUP_REMOVED lines=8> */
[----:B0-----:R-:W-:Y:S02]  /*1bc0*/  IMAD.MOV.U32 R6, RZ, RZ, RZ ;  /* 0x000000ffff067224 */ /* 0x001fe400078e00ff */
[----:B-1----:R-:W-:-:S04]  /*1bd0*/  IMAD.MOV R9, RZ, RZ, -R7 ;  /* 0x000000ffff097224 */ /* 0x002fc800078e0a07 */
[----:B------:R-:W-:-:S04]  /*1be0*/  IMAD R9, R9, R8, RZ ;  /* 0x0000000809097224 */ /* 0x000fc800078e02ff */
[----:B------:R-:W-:Y:S01]  /*1bf0*/  IMAD.HI.U32 R7, R7, R9, R6 ;  /* 0x0000000907077227 */ /* 0x000fe200078e0006 */
[----:B------:R-:W-:-:S05]  /*1c00*/  IADD3 R9, PT, PT, RZ, -R12, RZ ;  /* 0x8000000cff097210 */ /* 0x000fca0007ffe0ff */
        /* <DEDUP_REMOVED lines=10> */
[----:B------:R-:W-:-:S06]  /*1cb0*/  @P0 VIADD R7, R7, 0x1 ;  /* 0x0000000107070836 */ /* 0x000fcc0000000000 */
[----:B------:R-:W-:Y:S01]  /*1cc0*/  @!P2 IMAD.MOV R7, RZ, RZ, -R7 ;  /* 0x000000ffff07a224 */ /* 0x000fe200078e0a07 */
[----:B------:R-:W-:-:S05]  /*1cd0*/  @!P1 LOP3.LUT R7, RZ, R8, RZ, 0x33, !PT ;  /* 0x00000008ff079212 */ /* 0x000fca00078e33ff */
[----:B------:R-:W-:Y:S04]  /*1ce0*/  STS [R2+-0xc], R7 ;  /* 0xfffff40702007388 */ /* 0x000fe80000000800 */
[----:B------:R-:W-:Y:S04]  /*1cf0*/  LDS R6, [R3+-0x10] ;  /* 0xfffff00003067984 */ /* 0x000fe80000000800 */
[----:B------:R-:W1:Y:S01]  /*1d00*/  LDS R8, [R19+UR5+0xc] ;  /* 0x00000c0513087984 */ /* 0x000e620008000800 */
[----:B------:R-:W-:-:S04]  /*1d10*/  UIADD3 UR5, UPT, UPT, UR5, 0x10, URZ ;  /* 0x0000001005057890 */ /* 0x000fc8000fffe0ff */
[----:B------:R-:W-:Y:S01]  /*1d20*/  UISETP.NE.AND UP0, UPT, UR5, 0x10c, UPT ;  /* 0x0000010c0500788c */ /* 0x000fe2000bf05270 */
[----:B0-----:R-:W-:-:S04]  /*1d30*/  IADD3 R5, PT, PT, R5, R7, R4 ;  /* 0x0000000705057210 */ /* 0x001fc80007ffe004 */
[----:B-1----:R-:W-:-:S04]  /*1d40*/  IADD3 R9, PT, PT, R8, R5, R6 ;  /* 0x0000000508097210 */ /* 0x002fc80007ffe006 */
[-C--:B------:R-:W-:Y:S02]  /*1d50*/  IABS R8, R9.reuse ;  /* 0x0000000900087213 */ /* 0x080fe40000000000 */
[----:B------:R-:W-:Y:S02]  /*1d60*/  IABS R7, R9 ;  /* 0x0000000900077213 */ /* 0x000fe40000000000 */
[----:B------:R-:W0:Y:S08]  /*1d70*/  I2F.RP R6, R8 ;  /* 0x0000000800067306 */ /* 0x000e300000209400 */
[----:B0-----:R-:W0:Y:S02]  /*1d80*/  MUFU.RCP R6, R6 ;  /* 0x0000000600067308 */ /* 0x001e240000001000 */
[----:B0-----:R-:W-:-:S06]  /*1d90*/  IADD3 R4, PT, PT, R6, 0xffffffe, RZ ;  /* 0x0ffffffe06047810 */ /* 0x001fcc0007ffe0ff */
[----:B------:R0:W1:Y:S02]  /*1da0*/  F2I.FTZ.U32.TRUNC.NTZ R5, R4 ;  /* 0x0000000400057305 */ /* 0x000064000021f000 */
[----:B0-----:R-:W-:Y:S02]  /*1db0*/  IMAD.MOV.U32 R4, RZ, RZ, RZ ;  /* 0x000000ffff047224 */ /* 0x001fe400078e00ff */
[----:B-1----:R-:W-:-:S04]  /*1dc0*/  IMAD.MOV R3, RZ, RZ, -R5 ;  /* 0x000000ffff037224 */ /* 0x002fc800078e0a05 */
[----:B------:R-:W-:-:S04]  /*1dd0*/  IMAD R3, R3, R8, RZ ;  /* 0x0000000803037224 */ /* 0x000fc800078e02ff */
[----:B------:R-:W-:-:S04]  /*1de0*/  IMAD.HI.U32 R5, R5, R3, R4 ;  /* 0x0000000305057227 */ /* 0x000fc800078e0004 */
[----:B------:R-:W-:Y:S02]  /*1df0*/  IMAD.MOV R3, RZ, RZ, -R7 ;  /* 0x000000ffff037224 */ /* 0x000fe400078e0a07 */
[----:B------:R-:W-:-:S04]  /*1e00*/  IMAD.HI.U32 R5, R5, R8, RZ ;  /* 0x0000000805057227 */ /* 0x000fc800078e00ff */
[----:B------:R-:W-:-:S05]  /*1e10*/  IMAD R3, R5, R3, R8 ;  /* 0x0000000305037224 */ /* 0x000fca00078e0208 */
[----:B------:R-:W-:-:S13]  /*1e20*/  ISETP.GT.U32.AND P1, PT, R8, R3, PT ;  /* 0x000000030800720c */ /* 0x000fda0003f24070 */
[----:B------:R-:W-:Y:S01]  /*1e30*/  @!P1 IMAD.IADD R3, R3, 0x1, -R8 ;  /* 0x0000000103039824 */ /* 0x000fe200078e0a08 */
[----:B------:R-:W-:Y:S02]  /*1e40*/  @!P1 IADD3 R5, PT, PT, R5, 0x1, RZ ;  /* 0x0000000105059810 */ /* 0x000fe40007ffe0ff */
[----:B------:R-:W-:Y:S02]  /*1e50*/  ISETP.NE.AND P1, PT, R9, RZ, PT ;  /* 0x000000ff0900720c */ /* 0x000fe40003f25270 */
[-C--:B------:R-:W-:Y:S02]  /*1e60*/  ISETP.GE.U32.AND P0, PT, R3, R8.reuse, PT ;  /* 0x000000080300720c */ /* 0x080fe40003f06070 */
[----:B------:R-:W-:-:S04]  /*1e70*/  LOP3.LUT R3, R9, R8, RZ, 0x3c, !PT ;  /* 0x0000000809037212 */ /* 0x000fc800078e3cff */
[----:B------:R-:W-:-:S07]  /*1e80*/  ISETP.GE.AND P2, PT, R3, RZ, PT ;  /* 0x000000ff0300720c */ /* 0x000fce0003f46270 */
[----:B------:R-:W-:-:S06]  /*1e90*/  @P0 VIADD R5, R5, 0x1 ;  /* 0x0000000105050836 */ /* 0x000fcc0000000000 */
[----:B------:R-:W-:Y:S01]  /*1ea0*/  @!P2 IMAD.MOV R5, RZ, RZ, -R5 ;  /* 0x000000ffff05a224 */ /* 0x000fe200078e0a05 */
[----:B------:R-:W-:-:S05]  /*1eb0*/  @!P1 LOP3.LUT R5, RZ, R8, RZ, 0x33, !PT ;  /* 0x00000008ff059212 */ /* 0x000fca00078e33ff */
[----:B------:R0:W-:Y:S02]  /*1ec0*/  STS [R2+-0x8], R5 ;  /* 0xfffff80502007388 */ /* 0x0001e40000000800 */
[----:B0-----:R-:W-:Y:S01]  /*1ed0*/  VIADD R2, R2, 0x10 ;  /* 0x0000001002027836 */ /* 0x001fe20000000000 */
[----:B------:R-:W-:Y:S06]  /*1ee0*/  BRA.U UP0, `(.L_x_18) ;  /* 0xfffffff900087547 */ /* 0x000fec000b83ffff */
[----:B------:R-:W-:Y:S01]  /*1ef0*/  BAR.SYNC.DEFER_BLOCKING 0x0 ;  /* 0x0000000000007b1d */ /* 0x000fe20000010000 */
[----:B------:R-:W-:Y:S01]  /*1f00*/  ISETP.GE.AND P1, PT, R10, 0x1, PT ;  /* 0x000000010a00780c */ /* 0x000fe20003f26270 */
[----:B------:R-:W-:Y:S01]  /*1f10*/  IMAD.MOV.U32 R4, RZ, RZ, RZ ;  /* 0x000000ffff047224 */ /* 0x000fe200078e00ff */
[----:B------:R-:W-:-:S03]  /*1f20*/  ISETP.GE.AND P0, PT, R17, 0x1, PT ;  /* 0x000000011100780c */ /* 0x000fc60003f06270 */
[----:B------:R-:W-:Y:S08]  /*1f30*/  BSSY.RECONVERGENT B0, `(.L_x_19) ;  /* 0x0000020000007945 */ /* 0x000ff00003800200 */
[----:B------:R-:W-:Y:S05]  /*1f40*/  @!P1 BRA `(.L_x_20) ;  /* 0x0000000000789947 */ /* 0x000fea0003800000 */
[-C--:B------:R-:W-:Y:S02]  /*1f50*/  IABS R4, R11.reuse ;  /* 0x0000000b00047213 */ /* 0x080fe40000000000 */
[----:B------:R-:W-:Y:S02]  /*1f60*/  IABS R8, R11 ;  /* 0x0000000b00087213 */ /* 0x000fe40000000000 */
[----:B------:R-:W0:Y:S01]  /*1f70*/  I2F.RP R5, R4 ;  /* 0x0000000400057306 */ /* 0x000e220000209400 */
[----:B------:R-:W-:Y:S02]  /*1f80*/  IABS R6, R15 ;  /* 0x0000000f00067213 */ /* 0x000fe40000000000 */
[----:B------:R-:W-:Y:S01]  /*1f90*/  IMAD.MOV R8, RZ, RZ, -R8 ;  /* 0x000000ffff087224 */ /* 0x000fe200078e0a08 */
[----:B------:R-:W-:Y:S02]  /*1fa0*/  ISETP.GE.AND P2, PT, R15, RZ, PT ;  /* 0x000000ff0f00720c */ /* 0x000fe40003f46270 */
[----:B------:R-:W-:-:S02]  /*1fb0*/  ISETP.NE.AND P3, PT, R11, RZ, PT ;  /* 0x000000ff0b00720c */ /* 0x000fc40003f65270 */
[----:B0-----:R-:W0:Y:S02]  /*1fc0*/  MUFU.RCP R5, R5 ;  /* 0x0000000500057308 */ /* 0x001e240000001000 */
[----:B0-----:R-:W-:-:S06]  /*1fd0*/  IADD3 R2, PT, PT, R5, 0xffffffe, RZ ;  /* 0x0ffffffe05027810 */ /* 0x001fcc0007ffe0ff */
[----:B------:R0:W1:Y:S02]  /*1fe0*/  F2I.FTZ.U32.TRUNC.NTZ R3, R2 ;  /* 0x0000000200037305 */ /* 0x000064000021f000 */
[----:B0-----:R-:W-:Y:S02]  /*1ff0*/  IMAD.MOV.U32 R2, RZ, RZ, RZ ;  /* 0x000000ffff027224 */ /* 0x001fe400078e00ff */
[----:B-1----:R-:W-:-:S04]  /*2000*/  IMAD.MOV R7, RZ, RZ, -R3 ;  /* 0x000000ffff077224 */ /* 0x002fc800078e0a03 */
[----:B------:R-:W-:-:S04]  /*2010*/  IMAD R7, R7, R4, RZ ;  /* 0x0000000407077224 */ /* 0x000fc800078e02ff */
[----:B------:R-:W-:-:S04]  /*2020*/  IMAD.HI.U32 R7, R3, R7, R2 ;  /* 0x0000000703077227 */ /* 0x000fc800078e0002 */
[----:B------:R-:W-:Y:S02]  /*2030*/  IMAD.MOV.U32 R3, RZ, RZ, R8 ;  /* 0x000000ffff037224 */ /* 0x000fe400078e0008 */
[----:B------:R-:W-:-:S04]  /*2040*/  IMAD.HI.U32 R7, R7, R6, RZ ;  /* 0x0000000607077227 */ /* 0x000fc800078e00ff */
[----:B------:R-:W-:-:S05]  /*2050*/  IMAD R3, R7, R3, R6 ;  /* 0x0000000307037224 */ /* 0x000fca00078e0206 */
[----:B------:R-:W-:-:S13]  /*2060*/  ISETP.GT.U32.AND P1, PT, R4, R3, PT ;  /* 0x000000030400720c */ /* 0x000fda0003f24070 */
[----:B------:R-:W-:-:S04]  /*2070*/  @!P1 IADD3 R3, PT, PT, R3, -R4, RZ ;  /* 0x8000000403039210 */ /* 0x000fc80007ffe0ff */
[----:B------:R-:W-:-:S13]  /*2080*/  ISETP.GT.U32.AND P1, PT, R4, R3, PT ;  /* 0x000000030400720c */ /* 0x000fda0003f24070 */
[----:B------:R-:W-:-:S04]  /*2090*/  @!P1 IMAD.IADD R3, R3, 0x1, -R4 ;  /* 0x0000000103039824 */ /* 0x000fc800078e0a04 */
[----:B------:R-:W-:Y:S01]  /*20a0*/  @!P2 IMAD.MOV R3, RZ, RZ, -R3 ;  /* 0x000000ffff03a224 */ /* 0x000fe200078e0a03 */
[----:B------:R-:W-:-:S05]  /*20b0*/  @!P3 LOP3.LUT R3, RZ, R11, RZ, 0x33, !PT ;  /* 0x0000000bff03b212 */ /* 0x000fca00078e33ff */
[----:B------:R-:W-:-:S04]  /*20c0*/  IMAD R4, R14, 0x1002, R3 ;  /* 0x000010020e047824 */ /* 0x000fc800078e0203 */
[----:B------:R-:W-:-:S05]  /*20d0*/  IMAD.HI R2, R4, 0x3ff801, RZ ;  /* 0x003ff80104027827 */ /* 0x000fca00078e02ff */
[----:B------:R-:W-:-:S04]  /*20e0*/  SHF.R.U32.HI R3, RZ, 0x1f, R2 ;  /* 0x0000001fff037819 */ /* 0x000fc80000011602 */
[----:B------:R-:W-:-:S05]  /*20f0*/  LEA.HI.SX32 R3, R2, R3, 0x1e ;  /* 0x0000000302037211 */ /* 0x000fca00078ff2ff */
[--C-:B------:R-:W-:Y:S02]  /*2100*/  IMAD R3, R3, -0x1002, R4.reuse ;  /* 0xffffeffe03037824 */ /* 0x100fe400078e0204 */
[----:B------:R-:W-:Y:S02]  /*2110*/  IMAD.IADD R4, R13, 0x1, R4 ;  /* 0x000000010d047824 */ /* 0x000fe400078e0204 */
[----:B------:R-:W-:-:S07]  /*2120*/  IMAD.IADD R10, R10, 0x1, R3 ;  /* 0x000000010a0a7824 */ /* 0x000fce00078e0203 */
.L_x_20:
[----:B------:R-:W-:Y:S05]  /*2130*/  BSYNC.RECONVERGENT B0 ;  /* 0x0000000000007941 */ /* 0x000fea0003800200 */
.L_x_19:
[----:B------:R-:W-:Y:S04]  /*2140*/  BSSY.RECONVERGENT B0, `(.L_x_21) ;  /* 0x00000dc000007945 */ /* 0x000fe80003800200 */
[----:B------:R-:W-:Y:S05]  /*2150*/  @!P0 BRA `(.L_x_22) ;  /* 0x0000000c00688947 */ /* 0x000fea0003800000 */
[C---:B------:R-:W-:Y:S01]  /*2160*/  VIADDMNMX R8, R15.reuse, 0x1, R0, !PT ;  /* 0x000000010f087846 */ /* 0x040fe20007800100 */
[----:B------:R-:W-:Y:S01]  /*2170*/  BSSY.RECONVERGENT B1, `(.L_x_23) ;  /* 0x0000033000017945 */ /* 0x000fe20003800200 */
[----:B------:R-:W-:Y:S02]  /*2180*/  IMAD.MOV.U32 R18, RZ, RZ, R15 ;  /* 0x000000ffff127224 */ /* 0x000fe400078e000f */
[----:B------:R-:W-:-:S04]  /*2190*/  IADD3 R2, PT, PT, -R15, R8, RZ ;  /* 0x000000080f027210 */ /* 0x000fc80007ffe1ff */
[----:B------:R-:W-:-:S13]  /*21a0*/  LOP3.LUT P0, R9, R2, 0x3, RZ, 0xc0, !PT ;  /* 0x0000000302097812 */ /* 0x000fda000780c0ff */
[----:B------:R-:W-:Y:S05]  /*21b0*/  @!P0 BRA `(.L_x_24) ;  /* 0x0000000000b88947 */ /* 0x000fea0003800000 */
[----:B------:R-:W0:Y:S01]  /*21c0*/  LDC R5, c[0x0][0x398] ;  /* 0x0000e600ff057b82 */ /* 0x000e220000000800 */
[----:B------:R-:W-:Y:S01]  /*21d0*/  IMAD.MOV R9, RZ, RZ, -R9 ;  /* 0x000000ffff097224 */ /* 0x000fe200078e0a09 */
[----:B------:R-:W-:Y:S01]  /*21e0*/  LEA R12, R15, UR4, 0x2 ;  /* 0x000000040f0c7c11 */ /* 0x000fe2000f8e10ff */
[----:B------:R-:W-:-:S05]  /*21f0*/  IMAD.MOV.U32 R18, RZ, RZ, R15 ;  /* 0x000000ffff127224 */ /* 0x000fca00078e000f */
[----:B------:R-:W1:Y:S02]  /*2200*/  LDC.64 R2, c[0x0][0x388] ;  /* 0x0000e200ff027b82 */ /* 0x000e640000000a00 */
.L_x_27:
[----:B--2---:R2:W3:Y:S01]  /*2210*/  LDS R13, [R12] ;  /* 0x000000000c0d7984 */ /* 0x0044e20000000800 */
[----:B------:R-:W-:Y:S01]  /*2220*/  ISETP.GE.AND P2, PT, R18, 0x1, PT ;  /* 0x000000011200780c */ /* 0x000fe20003f46270 */
[----:B------:R-:W-:Y:S01]  /*2230*/  BSSY.RECONVERGENT B2, `(.L_x_25) ;  /* 0x000001d000027945 */ /* 0x000fe20003800200 */
[----:B------:R-:W-:Y:S02]  /*2240*/  ISETP.NE.AND P0, PT, R4, R10, PT ;  /* 0x0000000a0400720c */ /* 0x000fe40003f05270 */
[----:B0-----:R-:W-:Y:S02]  /*2250*/  IADD3 R17, PT, PT, R10, 0x1000, -R5 ;  /* 0x000010000a117810 */ /* 0x001fe40007ffe805 */
[----:B------:R-:W-:-:S07]  /*2260*/  PLOP3.LUT P1, PT, PT, PT, PT, 0x8, 0x80 ;  /* 0x000000000080781c */ /* 0x000fce0003f2e170 */
[----:B--2---:R-:W-:Y:S06]  /*2270*/  @!P2 BRA `(.L_x_26) ;  /* 0x000000000060a947 */ /* 0x004fec0003800000 */
        /* <DEDUP_REMOVED lines=24> */
.L_x_26:
[----:B------:R-:W-:Y:S05]  /*2400*/  BSYNC.RECONVERGENT B2 ;  /* 0x0000000000027941 */ /* 0x000fea0003800200 */
.L_x_25:
[----:B------:R-:W-:Y:S01]  /*2410*/  @P1 SEL R10, R17, R10, P0 ;  /* 0x0000000a110a1207 */ /* 0x000fe20000000000 */
[----:B------:R-:W-:Y:S02]  /*2420*/  VIADD R9, R9, 0x1 ;  /* 0x0000000109097836 */ /* 0x000fe40000000000 */
[----:B------:R-:W-:Y:S02]  /*2430*/  VIADD R12, R12, 0x4 ;  /* 0x000000040c0c7836 */ /* 0x000fe40000000000 */
[C---:B-1----:R-:W-:Y:S01]  /*2440*/  IMAD.WIDE R6, R10.reuse, 0x4, R2 ;  /* 0x000000040a067825 */ /* 0x042fe200078e0202 */
[----:B------:R-:W-:Y:S02]  /*2450*/  ISETP.NE.AND P0, PT, R9, RZ, PT ;  /* 0x000000ff0900720c */ /* 0x000fe40003f05270 */
[----:B------:R-:W-:Y:S01]  /*2460*/  IADD3 R10, PT, PT, R10, 0x1, RZ ;  /* 0x000000010a0a7810 */ /* 0x000fe20007ffe0ff */
[----:B------:R-:W-:Y:S01]  /*2470*/  VIADD R18, R18, 0x1 ;  /* 0x0000000112127836 */ /* 0x000fe20000000000 */
[----:B---3--:R2:W-:Y:S09]  /*2480*/  STG.E desc[UR6][R6.64], R13 ;  /* 0x0000000d06007986 */ /* 0x0085f2000c101906 */
[----:B------:R-:W-:Y:S05]  /*2490*/  @P0 BRA `(.L_x_27) ;  /* 0xfffffffc005c0947 */ /* 0x000fea000383ffff */
.L_x_24:
[----:B------:R-:W-:Y:S05]  /*24a0*/  BSYNC.RECONVERGENT B1 ;  /* 0x0000000000017941 */ /* 0x000fea0003800200 */
.L_x_23:
[----:B------:R-:W-:-:S05]  /*24b0*/  IMAD.IADD R8, R15, 0x1, -R8 ;  /* 0x000000010f087824 */ /* 0x000fca00078e0a08 */
[----:B------:R-:W-:-:S13]  /*24c0*/  ISETP.GT.U32.AND P0, PT, R8, -0x4, PT ;  /* 0xfffffffc0800780c */ /* 0x000fda0003f04070 */
[----:B------:R-:W-:Y:S05]  /*24d0*/  @P0 BRA `(.L_x_22) ;  /* 0x0000000800880947 */ /* 0x000fea0003800000 */
[----:B------:R-:W0:Y:S01]  /*24e0*/  LDC R5, c[0x0][0x398] ;  /* 0x0000e600ff057b82 */ /* 0x000e220000000800 */
[C---:B------:R-:W-:Y:S01]  /*24f0*/  LEA R16, R18.reuse, UR4, 0x2 ;  /* 0x0000000412107c11 */ /* 0x040fe2000f8e10ff */
[----:B------:R-:W-:-:S04]  /*2500*/  VIADD R18, R18, 0x1 ;  /* 0x0000000112127836 */ /* 0x000fc80000000000 */
[----:B------:R-:W-:Y:S02]  /*2510*/  VIADD R16, R16, 0x8 ;  /* 0x0000000810107836 */ /* 0x000fe40000000000 */
[----:B------:R-:W1:Y:S05]  /*2520*/  LDC.64 R2, c[0x0][0x388] ;  /* 0x0000e200ff027b82 */ /* 0x000e6a0000000a00 */
.L_x_36:
[----:B---3--:R3:W4:Y:S01]  /*2530*/  LDS R19, [R16+-0x8] ;  /* 0xfffff80010137984 */ /* 0x0087220000000800 */
[----:B------:R-:W-:Y:S01]  /*2540*/  VIADD R14, R18, 0xffffffff ;  /* 0xffffffff120e7836 */ /* 0x000fe20000000000 */
[----:B------:R-:W-:Y:S01]  /*2550*/  BSSY.RECONVERGENT B1, `(.L_x_28) ;  /* 0x0000020000017945 */ /* 0x000fe20003800200 */
[----:B------:R-:W-:Y:S01]  /*2560*/  ISETP.NE.AND P0, PT, R4, R10, PT ;  /* 0x0000000a0400720c */ /* 0x000fe20003f05270 */
[----:B------:R3:W1:Y:S01]  /*2570*/  LDS R17, [R16+-0x4] ;  /* 0xfffffc0010117984 */ /* 0x0006620000000800 */
[----:B0-----:R-:W-:Y:S02]  /*2580*/  IADD3 R9, PT, PT, R10, 0x1000, -R5 ;  /* 0x000010000a097810 */ /* 0x001fe40007ffe805 */
[----:B------:R-:W-:Y:S01]  /*2590*/  ISETP.GE.AND P2, PT, R14, 0x1, PT ;  /* 0x000000010e00780c */ /* 0x000fe20003f46270 */
[----:B------:R3:W0:Y:S01]  /*25a0*/  LDS R15, [R16] ;  /* 0x00000000100f7984 */ /* 0x0006220000000800 */
[----:B------:R-:W-:-:S11]  /*25b0*/  PLOP3.LUT P1, PT, PT, PT, PT, 0x8, 0x80 ;  /* 0x000000000080781c */ /* 0x000fd60003f2e170 */
[----:B---3--:R-:W-:Y:S05]  /*25c0*/  @!P2 BRA `(.L_x_29) ;  /* 0x000000000060a947 */ /* 0x008fea0003800000 */
[-C--:B------:R-:W-:Y:S02]  /*25d0*/  IABS R8, R11.reuse ;  /* 0x0000000b00087213 */ /* 0x080fe40000000000 */
[----:B------:R-:W-:Y:S02]  /*25e0*/  IABS R20, R11 ;  /* 0x0000000b00147213 */ /* 0x000fe40000000000 */
[----:B------:R-:W3:Y:S01]  /*25f0*/  I2F.RP R12, R8 ;  /* 0x00000008000c7306 */ /* 0x000ee20000209400 */
[----:B------:R-:W-:Y:S02]  /*2600*/  IABS R21, R14 ;  /* 0x0000000e00157213 */ /* 0x000fe40000000000 */
[----:B------:R-:W-:Y:S02]  /*2610*/  ISETP.GE.AND P2, PT, R14, RZ, PT ;  /* 0x000000ff0e00720c */ /* 0x000fe40003f46270 */
[----:B------:R-:W-:-:S03]  /*2620*/  ISETP.NE.AND P3, PT, R11, RZ, PT ;  /* 0x000000ff0b00720c */ /* 0x000fc60003f65270 */
[----:B---3--:R-:W2:Y:S02]  /*2630*/  MUFU.RCP R12, R12 ;  /* 0x0000000c000c7308 */ /* 0x008ea40000001000 */
[----:B--2---:R-:W-:Y:S01]  /*2640*/  IADD3 R6, PT, PT, R12, 0xffffffe, RZ ;  /* 0x0ffffffe0c067810 */ /* 0x004fe20007ffe0ff */
[----:B------:R-:W-:-:S05]  /*2650*/  IMAD.MOV R12, RZ, RZ, -R20 ;  /* 0x000000ffff0c7224 */ /* 0x000fca00078e0a14 */
[----:B------:R2:W3:Y:S02]  /*2660*/  F2I.FTZ.U32.TRUNC.NTZ R7, R6 ;  /* 0x0000000600077305 */ /* 0x0004e4000021f000 */
[----:B--2---:R-:W-:Y:S02]  /*2670*/  IMAD.MOV.U32 R6, RZ, RZ, RZ ;  /* 0x000000ffff067224 */ /* 0x004fe400078e00ff */
[----:B---3--:R-:W-:-:S04]  /*2680*/  IMAD.MOV R13, RZ, RZ, -R7 ;  /* 0x000000ffff0d7224 */ /* 0x008fc800078e0a07 */
        /* <DEDUP_REMOVED lines=12> */
.L_x_29:
[----:B------:R-:W-:Y:S05]  /*2750*/  BSYNC.RECONVERGENT B1 ;  /* 0x0000000000017941 */ /* 0x000fea0003800200 */
.L_x_28:
[----:B------:R-:W-:Y:S01]  /*2760*/  ISETP.GE.AND P2, PT, R14, RZ, PT ;  /* 0x000000ff0e00720c */ /* 0x000fe20003f46270 */
[----:B------:R-:W-:Y:S01]  /*2770*/  BSSY.RECONVERGENT B1, `(.L_x_30) ;  /* 0x0000020000017945 */ /* 0x000fe20003800200 */
[----:B------:R-:W-:Y:S02]  /*2780*/  @P1 SEL R10, R9, R10, P0 ;  /* 0x0000000a090a1207 */ /* 0x000fe40000000000 */
[----:B------:R-:W-:-:S03]  /*2790*/  PLOP3.LUT P1, PT, PT, PT, PT, 0x8, 0x80 ;  /* 0x000000000080781c */ /* 0x000fc60003f2e170 */
[----:B------:R-:W-:-:S04]  /*27a0*/  VIADD R9, R10, 0x1 ;  /* 0x000000010a097836 */ /* 0x000fc80000000000 */
[----:B------:R-:W-:Y:S01]  /*27b0*/  IMAD.IADD R8, R9, 0x1, -R5 ;  /* 0x0000000109087824 */ /* 0x000fe200078e0a05 */
[----:B------:R-:W-:-:S04]  /*27c0*/  ISETP.NE.AND P0, PT, R4, R9, PT ;  /* 0x000000090400720c */ /* 0x000fc80003f05270 */
[----:B------:R-:W-:Y:S01]  /*27d0*/  IADD3 R8, PT, PT, R8, 0x1000, RZ ;  /* 0x0000100008087810 */ /* 0x000fe20007ffe0ff */
[----:B------:R-:W-:Y:S08]  /*27e0*/  @!P2 BRA `(.L_x_31) ;  /* 0x000000000060a947 */ /* 0x000ff00003800000 */
[-C--:B------:R-:W-:Y:S02]  /*27f0*/  IABS R12, R11.reuse ;  /* 0x0000000b000c7213 */ /* 0x080fe40000000000 */
[----:B------:R-:W-:Y:S02]  /*2800*/  IABS R20, R11 ;  /* 0x0000000b00147213 */ /* 0x000fe40000000000 */
[----:B--2---:R-:W2:Y:S01]  /*2810*/  I2F.RP R13, R12 ;  /* 0x0000000c000d7306 */ /* 0x004ea20000209400 */
[----:B------:R-:W-:Y:S02]  /*2820*/  IABS R22, R18 ;  /* 0x0000001200167213 */ /* 0x000fe40000000000 */
[----:B------:R-:W-:Y:S02]  /*2830*/  ISETP.GE.AND P2, PT, R18, RZ, PT ;  /* 0x000000ff1200720c */ /* 0x000fe40003f46270 */
[----:B------:R-:W-:-:S03]  /*2840*/  ISETP.NE.AND P3, PT, R11, RZ, PT ;  /* 0x000000ff0b00720c */ /* 0x000fc60003f65270 */
[----:B--2---:R-:W2:Y:S02]  /*2850*/  MUFU.RCP R13, R13 ;  /* 0x0000000d000d7308 */ /* 0x004ea40000001000 */
[----:B--2---:R-:W-:Y:S02]  /*2860*/  VIADD R6, R13, 0xffffffe ;  /* 0x0ffffffe0d067836 */ /* 0x004fe40000000000 */
[----:B------:R-:W-:-:S04]  /*2870*/  IMAD.MOV R13, RZ, RZ, -R20 ;  /* 0x000000ffff0d7224 */ /* 0x000fc800078e0a14 */
[----:B------:R2:W3:Y:S02]  /*2880*/  F2I.FTZ.U32.TRUNC.NTZ R7, R6 ;  /* 0x0000000600077305 */ /* 0x0004e4000021f000 */
[----:B--2---:R-:W-:Y:S02]  /*2890*/  IMAD.MOV.U32 R6, RZ, RZ, RZ ;  /* 0x000000ffff067224 */ /* 0x004fe400078e00ff */
[----:B---3--:R-:W-:-:S04]  /*28a0*/  IMAD.MOV R21, RZ, RZ, -R7 ;  /* 0x000000ffff157224 */ /* 0x008fc800078e0a07 */
[----:B------:R-:W-:-:S04]  /*28b0*/  IMAD R21, R21, R12, RZ ;  /* 0x0000000c15157224 */ /* 0x000fc800078e02ff */
[----:B------:R-:W-:Y:S01]  /*28c0*/  IMAD.HI.U32 R20, R7, R21, R6 ;  /* 0x0000001507147227 */ /* 0x000fe200078e0006 */
[----:B------:R-:W-:-:S05]  /*28d0*/  MOV R7, R22 ;  /* 0x0000001600077202 */ /* 0x000fca0000000f00 */
        /* <DEDUP_REMOVED lines=9> */
.L_x_31:
[----:B------:R-:W-:Y:S05]  /*2970*/  BSYNC.RECONVERGENT B1 ;  /* 0x0000000000017941 */ /* 0x000fea0003800200 */
.L_x_30:
[----:B------:R-:W-:Y:S01]  /*2980*/  @P1 SEL R9, R8, R9, P0 ;  /* 0x0000000908091207 */ /* 0x000fe20000000000 */
[----:B------:R-:W-:Y:S01]  /*2990*/  BSSY.RECONVERGENT B1, `(.L_x_32) ;  /* 0x0000022000017945 */ /* 0x000fe20003800200 */
[----:B------:R-:W-:Y:S02]  /*29a0*/  ISETP.GE.AND P2, PT, R14, -0x1, PT ;  /* 0xffffffff0e00780c */ /* 0x000fe40003f46270 */
[----:B------:R-:W-:Y:S01]  /*29b0*/  PLOP3.LUT P1, PT, PT, PT, PT, 0x8, 0x80 ;  /* 0x000000000080781c */ /* 0x000fe20003f2e170 */
[----:B------:R-:W-:-:S05]  /*29c0*/  VIADD R21, R9, 0x1 ;  /* 0x0000000109157836 */ /* 0x000fca0000000000 */
[----:B------:R-:W-:Y:S02]  /*29d0*/  IADD3 R8, PT, PT, R21, -R5, RZ ;  /* 0x8000000515087210 */ /* 0x000fe40007ffe0ff */
[----:B------:R-:W-:-:S03]  /*29e0*/  ISETP.NE.AND P0, PT, R4, R21, PT ;  /* 0x000000150400720c */ /* 0x000fc60003f05270 */
[----:B------:R-:W-:Y:S01]  /*29f0*/  VIADD R8, R8, 0x1000 ;  /* 0x0000100008087836 */ /* 0x000fe20000000000 */
[----:B------:R-:W-:Y:S09]  /*2a00*/  @!P2 BRA `(.L_x_33) ;  /* 0x000000000068a947 */ /* 0x000ff20003800000 */
[-C--:B------:R-:W-:Y:S01]  /*2a10*/  IABS R12, R11.reuse ;  /* 0x0000000b000c7213 */ /* 0x080fe20000000000 */
[----:B--2---:R-:W-:Y:S01]  /*2a20*/  VIADD R13, R18, 0x1 ;  /* 0x00000001120d7836 */ /* 0x004fe20000000000 */
[----:B------:R-:W-:Y:S02]  /*2a30*/  IABS R24, R11 ;  /* 0x0000000b00187213 */ /* 0x000fe40000000000 */
[----:B------:R-:W2:Y:S01]  /*2a40*/  I2F.RP R20, R12 ;  /* 0x0000000c00147306 */ /* 0x000ea20000209400 */
[----:B------:R-:W-:Y:S02]  /*2a50*/  ISETP.NE.AND P3, PT, R11, RZ, PT ;  /* 0x000000ff0b00720c */ /* 0x000fe40003f65270 */
[----:B------:R-:W-:Y:S02]  /*2a60*/  IABS R22, R13 ;  /* 0x0000000d00167213 */ /* 0x000fe40000000000 */
[----:B------:R-:W-:Y:S02]  /*2a70*/  IADD3 R24, PT, PT, RZ, -R24, RZ ;  /* 0x80000018ff187210 */ /* 0x000fe40007ffe0ff */
[----:B------:R-:W-:Y:S01]  /*2a80*/  ISETP.GE.AND P2, PT, R13, RZ, PT ;  /* 0x000000ff0d00720c */ /* 0x000fe20003f46270 */
[----:B--2---:R-:W2:Y:S02]  /*2a90*/  MUFU.RCP R20, R20 ;  /* 0x0000001400147308 */ /* 0x004ea40000001000 */
[----:B--2---:R-:W-:-:S06]  /*2aa0*/  VIADD R6, R20, 0xffffffe ;  /* 0x0ffffffe14067836 */ /* 0x004fcc0000000000 */
[----:B------:R2:W3:Y:S02]  /*2ab0*/  F2I.FTZ.U32.TRUNC.NTZ R7, R6 ;  /* 0x0000000600077305 */ /* 0x0004e4000021f000 */
[----:B--2---:R-:W-:Y:S02]  /*2ac0*/  IMAD.MOV.U32 R6, RZ, RZ, RZ ;  /* 0x000000ffff067224 */ /* 0x004fe400078e00ff */
[----:B---3--:R-:W-:-:S04]  /*2ad0*/  IMAD.MOV R23, RZ, RZ, -R7 ;  /* 0x000000ffff177224 */ /* 0x008fc800078e0a07 */
[----:B------:R-:W-:-:S04]  /*2ae0*/  IMAD R23, R23, R12, RZ ;  /* 0x0000000c17177224 */ /* 0x000fc800078e02ff */
[----:B------:R-:W-:-:S04]  /*2af0*/  IMAD.HI.U32 R20, R7, R23, R6 ;  /* 0x0000001707147227 */ /* 0x000fc800078e0006 */
[----:B------:R-:W-:Y:S02]  /*2b00*/  IMAD.MOV.U32 R7, RZ, RZ, R22 ;  /* 0x000000ffff077224 */ /* 0x000fe400078e0016 */
[----:B------:R-:W-:Y:S02]  /*2b10*/  IMAD.MOV.U32 R22, RZ, RZ, R24 ;  /* 0x000000ffff167224 */ /* 0x000fe400078e0018 */
        /* <DEDUP_REMOVED lines=9> */
.L_x_33:
[----:B------:R-:W-:Y:S05]  /*2bb0*/  BSYNC.RECONVERGENT B1 ;  /* 0x0000000000017941 */ /* 0x000fea0003800200 */
.L_x_32:
[----:B------:R-:W-:Y:S01]  /*2bc0*/  @P1 SEL R21, R8, R21, P0 ;  /* 0x0000001508151207 */ /* 0x000fe20000000000 */
[--C-:B-12---:R-:W-:Y:S01]  /*2bd0*/  IMAD.WIDE R6, R10, 0x4, R2.reuse ;  /* 0x000000040a067825 */ /* 0x106fe200078e0202 */
[----:B------:R-:W-:Y:S01]  /*2be0*/  ISETP.GE.AND P1, PT, R14, -0x2, PT ;  /* 0xfffffffe0e00780c */ /* 0x000fe20003f26270 */
[----:B------:R-:W-:Y:S01]  /*2bf0*/  BSSY.RECONVERGENT B1, `(.L_x_34) ;  /* 0x0000022000017945 */ /* 0x000fe20003800200 */
[----:B------:R-:W-:Y:S01]  /*2c00*/  PLOP3.LUT P0, PT, PT, PT, PT, 0x8, 0x80 ;  /* 0x000000000080781c */ /* 0x000fe20003f0e170 */
[--C-:B------:R-:W-:Y:S01]  /*2c10*/  IMAD.WIDE R8, R9, 0x4, R2.reuse ;  /* 0x0000000409087825 */ /* 0x100fe200078e0202 */
[----:B----4-:R1:W-:Y:S03]  /*2c20*/  STG.E desc[UR6][R6.64], R19 ;  /* 0x0000001306007986 */ /* 0x0103e6000c101906 */
[----:B------:R-:W-:Y:S01]  /*2c30*/  IMAD.WIDE R12, R21, 0x4, R2 ;  /* 0x00000004150c7825 */ /* 0x000fe200078e0202 */
[----:B------:R1:W-:Y:S04]  /*2c40*/  STG.E desc[UR6][R8.64], R17 ;  /* 0x0000001108007986 */ /* 0x0003e8000c101906 */
[----:B0-----:R1:W-:Y:S01]  /*2c50*/  STG.E desc[UR6][R12.64], R15 ;  /* 0x0000000f0c007986 */ /* 0x0013e2000c101906 */
[----:B------:R-:W-:Y:S05]  /*2c60*/  @!P1 BRA `(.L_x_35) ;  /* 0x0000000000689947 */ /* 0x000fea0003800000 */
[-C--:B-1----:R-:W-:Y:S01]  /*2c70*/  IABS R9, R11.reuse ;  /* 0x0000000b00097213 */ /* 0x082fe20000000000 */
[----:B------:R-:W-:Y:S01]  /*2c80*/  VIADD R8, R18, 0x2 ;  /* 0x0000000212087836 */ /* 0x000fe20000000000 */
[----:B------:R-:W-:Y:S02]  /*2c90*/  IABS R14, R11 ;  /* 0x0000000b000e7213 */ /* 0x000fe40000000000 */
[----:B------:R-:W0:Y:S01]  /*2ca0*/  I2F.RP R10, R9 ;  /* 0x00000009000a7306 */ /* 0x000e220000209400 */
[----:B------:R-:W-:Y:S02]  /*2cb0*/  ISETP.NE.AND P2, PT, R11, RZ, PT ;  /* 0x000000ff0b00720c */ /* 0x000fe40003f45270 */
[----:B------:R-:W-:Y:S02]  /*2cc0*/  IADD3 R14, PT, PT, RZ, -R14, RZ ;  /* 0x8000000eff0e7210 */ /* 0x000fe40007ffe0ff */
[----:B------:R-:W-:-:S03]  /*2cd0*/  ISETP.GE.AND P1, PT, R8, RZ, PT ;  /* 0x000000ff0800720c */ /* 0x000fc60003f26270 */
[----:B0-----:R-:W0:Y:S02]  /*2ce0*/  MUFU.RCP R10, R10 ;  /* 0x0000000a000a7308 */ /* 0x001e240000001000 */
[----:B0-----:R-:W-:-:S06]  /*2cf0*/  VIADD R6, R10, 0xffffffe ;  /* 0x0ffffffe0a067836 */ /* 0x001fcc0000000000 */
[----:B------:R0:W1:Y:S02]  /*2d00*/  F2I.FTZ.U32.TRUNC.NTZ R7, R6 ;  /* 0x0000000600077305 */ /* 0x000064000021f000 */
[----:B0-----:R-:W-:Y:S02]  /*2d10*/  IMAD.MOV.U32 R6, RZ, RZ, RZ ;  /* 0x000000ffff067224 */ /* 0x001fe400078e00ff */
[----:B-1----:R-:W-:-:S04]  /*2d20*/  IMAD.MOV R12, RZ, RZ, -R7 ;  /* 0x000000ffff0c7224 */ /* 0x002fc800078e0a07 */
[----:B------:R-:W-:Y:S01]  /*2d30*/  IMAD R13, R12, R9, RZ ;  /* 0x000000090c0d7224 */ /* 0x000fe200078e02ff */
[----:B------:R-:W-:-:S03]  /*2d40*/  IABS R12, R8 ;  /* 0x00000008000c7213 */ /* 0x000fc60000000000 */
        /* <DEDUP_REMOVED lines=12> */
.L_x_35:
[----:B------:R-:W-:Y:S05]  /*2e10*/  BSYNC.RECONVERGENT B1 ;  /* 0x0000000000017941 */ /* 0x000fea0003800200 */
.L_x_34:
[----:B-1----:R0:W1:Y:S01]  /*2e20*/  LDS R9, [R16+0x4] ;  /* 0x0000040010097984 */ /* 0x0020620000000800 */
[----:B------:R-:W-:Y:S01]  /*2e30*/  VIADD R21, R21, 0x1 ;  /* 0x0000000115157836 */ /* 0x000fe20000000000 */
[C---:B------:R-:W-:Y:S01]  /*2e40*/  IADD3 R13, PT, PT, R18.reuse, 0x3, RZ ;  /* 0x00000003120d7810 */ /* 0x040fe20007ffe0ff */
[----:B------:R-:W-:Y:S02]  /*2e50*/  VIADD R18, R18, 0x4 ;  /* 0x0000000412127836 */ /* 0x000fe40000000000 */
[----:B------:R-:W-:Y:S01]  /*2e60*/  IMAD.IADD R6, R21, 0x1, -R5 ;  /* 0x0000000115067824 */ /* 0x000fe200078e0a05 */
[----:B------:R-:W-:Y:S01]  /*2e70*/  ISETP.NE.AND P1, PT, R4, R21, PT ;  /* 0x000000150400720c */ /* 0x000fe20003f25270 */
[----:B0-----:R-:W-:Y:S02]  /*2e80*/  VIADD R16, R16, 0x10 ;  /* 0x0000001010107836 */ /* 0x001fe40000000000 */
[----:B------:R-:W-:-:S05]  /*2e90*/  VIADD R6, R6, 0x1000 ;  /* 0x0000100006067836 */ /* 0x000fca0000000000 */
[----:B------:R-:W-:Y:S02]  /*2ea0*/  @P0 SEL R21, R6, R21, P1 ;  /* 0x0000001506150207 */ /* 0x000fe40000800000 */
[----:B------:R-:W-:-:S03]  /*2eb0*/  ISETP.GE.AND P0, PT, R13, R0, PT ;  /* 0x000000000d00720c */ /* 0x000fc60003f06270 */
[----:B------:R-:W-:-:S04]  /*2ec0*/  IMAD.WIDE R6, R21, 0x4, R2 ;  /* 0x0000000415067825 */ /* 0x000fc800078e0202 */
[----:B------:R-:W-:Y:S01]  /*2ed0*/  VIADD R10, R21, 0x1 ;  /* 0x00000001150a7836 */ /* 0x000fe20000000000 */
[----:B-1----:R3:W-:Y:S05]  /*2ee0*/  STG.E desc[UR6][R6.64], R9 ;  /* 0x0000000906007986 */ /* 0x0027ea000c101906 */
[----:B------:R-:W-:Y:S05]  /*2ef0*/  @!P0 BRA `(.L_x_36) ;  /* 0xfffffff4008c8947 */ /* 0x000fea000383ffff */
.L_x_22:
[----:B------:R-:W-:Y:S05]  /*2f00*/  BSYNC.RECONVERGENT B0 ;  /* 0x0000000000007941 */ /* 0x000fea0003800200 */
.L_x_21:
[----:B------:R-:W-:Y:S06]  /*2f10*/  BAR.SYNC.DEFER_BLOCKING 0x0 ;  /* 0x0000000000007b1d */ /* 0x000fec0000010000 */
[----:B------:R-:W-:Y:S05]  /*2f20*/  EXIT ;  /* 0x000000000000794d */ /* 0x000fea0003800000 */
.L_x_37:
[----:B------:R-:W-:-:S00]  /*2f30*/  BRA `(.L_x_37) ;  /* 0xfffffffc00fc7947 */ /* 0x000fc0000383ffff */
[----:B------:R-:W-:-:S00]  /*2f40*/  NOP ;  /* 0x0000000000007918 */ /* 0x000fc00000000000 */
        /* <DEDUP_REMOVED lines=11> */
.L_x_41:


//--------------------- .text._Z9v2_kernelPiS_    --------------------------
	.section	.text._Z9v2_kernelPiS_,"ax",@progbits
	.align	128
        .global         _Z9v2_kernelPiS_
        .type           _Z9v2_kernelPiS_,@function
        .size           _Z9v2_kernelPiS_,(.L_x_42 - _Z9v2_kernelPiS_)
        .other          _Z9v2_kernelPiS_,@"STO_CUDA_ENTRY STV_DEFAULT"
_Z9v2_kernelPiS_:
.text._Z9v2_kernelPiS_:
[----:B------:R-:W-:Y:S01]  /*0000*/  LDC R1, c[0x0][0x37c] ;  /* 0x0000df00ff017b82 */ /* 0x000fe20000000800 */
[----:B------:R-:W0:Y:S07]  /*0010*/  S2R R5, SR_TID.X ;  /* 0x0000000000057919 */ /* 0x000e2e0000002100 */
[----:B------:R-:W0:Y:S01]  /*0020*/  S2UR UR6, SR_CTAID.X ;  /* 0x00000000000679c3 */ /* 0x000e220000002500 */
[----:B------:R-:W1:Y:S01]  /*0030*/  LDCU.64 UR4, c[0x0][0x388] ;  /* 0x00007100ff0477ac */ /* 0x000e620008000a00 */
[----:B------:R-:W2:Y:S06]  /*0040*/  LDCU.64 UR8, c[0x0][0x358] ;  /* 0x00006b00ff0877ac */ /* 0x000eac0008000a00 */
[----:B------:R-:W0:Y:S01]  /*0050*/  LDC R6, c[0x0][0x360] ;  /* 0x0000d800ff067b82 */ /* 0x000e220000000800 */
[----:B------:R-:W3:Y:S07]  /*0060*/  LDCU.64 UR10, c[0x0][0x380] ;  /* 0x00007000ff0a77ac */ /* 0x000eee0008000a00 */
[----:B------:R-:W4:Y:S01]  /*0070*/  LDC.64 R2, c[0x0][0x380] ;  /* 0x0000e000ff027b82 */ /* 0x000f220000000a00 */
[----:B-1----:R-:W-:-:S04]  /*0080*/  UIADD3 UR4, UP0, UPT, UR4, 0x8, URZ ;  /* 0x0000000804047890 */ /* 0x002fc8000ff1e0ff */
[----:B------:R-:W-:Y:S01]  /*0090*/  UIADD3.X UR5, UPT, UPT, URZ, UR5, URZ, UP0, !UPT ;  /* 0x00000005ff057290 */ /* 0x000fe200087fe4ff */
[----:B0-----:R-:W-:Y:S01]  /*00a0*/  IMAD R6, R6, UR6, R5 ;  /* 0x0000000606067c24 */ /* 0x001fe2000f8e0205 */
[----:B------:R-:W-:-:S03]  /*00b0*/  UMOV UR6, 0x3 ;  /* 0x0000000300067882 */ /* 0x000fc60000000000 */
[----:B------:R-:W-:-:S04]  /*00c0*/  IMAD.SHL.U32 R6, R6, 0x40, RZ ;  /* 0x0000004006067824 */ /* 0x000fc800078e00ff */
[----:B--234-:R-:W-:-:S07]  /*00d0*/  VIADD R0, R6, 0x3 ;  /* 0x0000000306007836 */ /* 0x01cfce0000000000 */
.L_x_38:
[----:B0-----:R-:W-:-:S05]  /*00e0*/  VIADD R4, R0, 0xfffffffd ;  /* 0xfffffffd00047836 */ /* 0x001fca0000000000 */
[----:B------:R-:W-:-:S04]  /*00f0*/  SHF.R.S32.HI R5, RZ, 0x1f, R4 ;  /* 0x0000001fff057819 */ /* 0x000fc80000011404 */
[----:B------:R-:W-:-:S04]  /*0100*/  LEA.HI R5, R5, R4, RZ, 0xc ;  /* 0x0000000405057211 */ /* 0x000fc800078f60ff */
[----:B------:R-:W-:Y:S02]  /*0110*/  SHF.R.S32.HI R7, RZ, 0xc, R5 ;  /* 0x0000000cff077819 */ /* 0x000fe40000011405 */
[----:B------:R-:W-:-:S03]  /*0120*/  LOP3.LUT R5, R5, 0xfffff000, RZ, 0xc0, !PT ;  /* 0xfffff00005057812 */ /* 0x000fc600078ec0ff */
[----:B------:R-:W-:Y:S02]  /*0130*/  IMAD R8, R7, 0x1002, RZ ;  /* 0x0000100207087824 */ /* 0x000fe400078e02ff */
[----:B------:R-:W-:Y:S02]  /*0140*/  IMAD.IADD R5, R4, 0x1, -R5 ;  /* 0x0000000104057824 */ /* 0x000fe400078e0a05 */
[C---:B------:R-:W-:Y:S02]  /*0150*/  VIADD R4, R8.reuse, 0x1002 ;  /* 0x0000100208047836 */ /* 0x040fe40000000000 */
[C---:B------:R-:W-:Y:S01]  /*0160*/  VIADD R10, R8.reuse, 0x2004 ;  /* 0x00002004080a7836 */ /* 0x040fe20000000000 */
[----:B------:R-:W-:Y:S01]  /*0170*/  SHF.R.S32.HI R7, RZ, 0x1f, R5 ;  /* 0x0000001fff077819 */ /* 0x000fe20000011405 */
[C---:B------:R-:W-:Y:S01]  /*0180*/  IMAD.IADD R13, R5.reuse, 0x1, R4 ;  /* 0x00000001050d7824 */ /* 0x040fe200078e0204 */
[C---:B------:R-:W-:Y:S02]  /*0190*/  IADD3 R14, P1, PT, R5.reuse, R8, RZ ;  /* 0x00000008050e7210 */ /* 0x040fe40007f3e0ff */
[----:B------:R-:W-:Y:S01]  /*01a0*/  IADD3 R9, P0, PT, R5, R4, RZ ;  /* 0x0000000405097210 */ /* 0x000fe20007f1e0ff */
[----:B------:R-:W-:Y:S01]  /*01b0*/  IMAD.WIDE R12, R13, 0x4, R2 ;  /* 0x000000040d0c7825 */ /* 0x000fe200078e0202 */
[----:B------:R-:W-:-:S02]  /*01c0*/  LEA.HI.X.SX32 R15, R8, R7, 0x1, P1 ;  /* 0x00000007080f7211 */ /* 0x000fc400008f0eff */
[-C--:B------:R-:W-:Y:S02]  /*01d0*/  LEA.HI.X.SX32 R18, R4, R7.reuse, 0x1, P0 ;  /* 0x0000000704127211 */ /* 0x080fe400000f0eff */
[----:B------:R-:W-:Y:S02]  /*01e0*/  IADD3 R11, P2, PT, R5, R10, RZ ;  /* 0x0000000a050b7210 */ /* 0x000fe40007f5e0ff */
[C---:B------:R-:W-:Y:S02]  /*01f0*/  LEA R8, P0, R9.reuse, UR10, 0x2 ;  /* 0x0000000a09087c11 */ /* 0x040fe4000f8010ff */
[----:B------:R-:W-:Y:S02]  /*0200*/  LEA.HI.X.SX32 R16, R10, R7, 0x1, P2 ;  /* 0x000000070a107211 */ /* 0x000fe400010f0eff */
[----:B------:R-:W-:Y:S01]  /*0210*/  LEA.HI.X R9, R9, UR11, R18, 0x2, P0 ;  /* 0x0000000b09097c11 */ /* 0x000fe200080f1412 */
[----:B------:R-:W2:Y:S01]  /*0220*/  LDG.E R7, desc[UR8][R12.64] ;  /* 0x000000080c077981 */ /* 0x000ea2000c1e1900 */
[----:B------:R-:W-:-:S02]  /*0230*/  LEA R4, P1, R14, UR10, 0x2 ;  /* 0x0000000a0e047c11 */ /* 0x000fc4000f8210ff */
[C---:B------:R-:W-:Y:S01]  /*0240*/  LEA R10, P0, R11.reuse, UR10, 0x2 ;  /* 0x0000000a0b0a7c11 */ /* 0x040fe2000f8010ff */
[----:B------:R-:W2:Y:S01]  /*0250*/  LDG.E R8, desc[UR8][R8.64+0x4] ;  /* 0x0000040808087981 */ /* 0x000ea2000c1e1900 */
[----:B------:R-:W-:Y:S02]  /*0260*/  LEA.HI.X R5, R14, UR11, R15, 0x2, P1 ;  /* 0x0000000b0e057c11 */ /* 0x000fe400088f140f */
[----:B------:R-:W-:Y:S01]  /*0270*/  LEA.HI.X R11, R11, UR11, R16, 0x2, P0 ;  /* 0x0000000b0b0b7c11 */ /* 0x000fe200080f1410 */
[----:B------:R-:W2:Y:S04]  /*0280*/  LDG.E R14, desc[UR8][R12.64+0x8] ;  /* 0x000008080c0e7981 */ /* 0x000ea8000c1e1900 */
[----:B------:R-:W3:Y:S04]  /*0290*/  LDG.E R4, desc[UR8][R4.64+0x4] ;  /* 0x0000040804047981 */ /* 0x000ee8000c1e1900 */
[----:B------:R-:W3:Y:S01]  /*02a0*/  LDG.E R10, desc[UR8][R10.64+0x4] ;  /* 0x000004080a0a7981 */ /* 0x000ee2000c1e1900 */
[----:B--2---:R-:W-:-:S04]  /*02b0*/  IADD3 R7, PT, PT, R14, R7, R8 ;  /* 0x000000070e077210 */ /* 0x004fc80007ffe008 */
[----:B---3--:R-:W-:-:S04]  /*02c0*/  IADD3 R16, PT, PT, R10, R7, R4 ;  /* 0x000000070a107210 */ /* 0x008fc80007ffe004 */
[----:B------:R-:W-:-:S04]  /*02d0*/  IABS R7, R16 ;  /* 0x0000001000077213 */ /* 0x000fc80000000000 */
[----:B------:R-:W0:Y:S08]  /*02e0*/  I2F.RP R14, R7 ;  /* 0x00000007000e7306 */ /* 0x000e300000209400 */
[----:B0-----:R-:W0:Y:S02]  /*02f0*/  MUFU.RCP R14, R14 ;  /* 0x0000000e000e7308 */ /* 0x001e240000001000 */
[----:B0-----:R-:W-:-:S06]  /*0300*/  VIADD R12, R14, 0xffffffe ;  /* 0x0ffffffe0e0c7836 */ /* 0x001fcc0000000000 */
[----:B------:R0:W1:Y:S01]  /*0310*/  F2I.FTZ.U32.TRUNC.NTZ R13, R12 ;  /* 0x0000000c000d7305 */ /* 0x000062000021f000 */
[----:B------:R-:W-:Y:S01]  /*0320*/  IABS R8, R16 ;  /* 0x0000001000087213 */ /* 0x000fe20000000000 */
[----:B0-----:R-:W-:Y:S02]  /*0330*/  IMAD.MOV.U32 R12, RZ, RZ, RZ ;  /* 0x000000ffff0c7224 */ /* 0x001fe400078e00ff */
[----:B-1----:R-:W-:-:S04]  /*0340*/  IMAD.MOV R4, RZ, RZ, -R13 ;  /* 0x000000ffff047224 */ /* 0x002fc800078e0a0d */
[----:B------:R-:W-:-:S04]  /*0350*/  IMAD R5, R4, R7, RZ ;  /* 0x0000000704057224 */ /* 0x000fc800078e02ff */
[----:B------:R-:W-:-:S04]  /*0360*/  IMAD.HI.U32 R4, R13, R5, R12 ;  /* 0x000000050d047227 */ /* 0x000fc800078e000c */
[----:B------:R-:W-:Y:S02]  /*0370*/  IMAD.MOV R8, RZ, RZ, -R8 ;  /* 0x000000ffff087224 */ /* 0x000fe400078e0a08 */
[----:B------:R-:W-:-:S04]  /*0380*/  IMAD.HI.U32 R15, R4, R7, RZ ;  /* 0x00000007040f7227 */ /* 0x000fc800078e00ff */
[----:B------:R-:W-:-:S05]  /*0390*/  IMAD R4, R15, R8, R7 ;  /* 0x000000080f047224 */ /* 0x000fca00078e0207 */
[----:B------:R-:W-:Y:S01]  /*03a0*/  ISETP.GT.U32.AND P3, PT, R7, R4, PT ;  /* 0x000000040700720c */ /* 0x000fe20003f64070 */
[----:B------:R-:W-:-:S05]  /*03b0*/  VIADD R8, R0, 0xfffffffe ;  /* 0xfffffffe00087836 */ /* 0x000fca0000000000 */
[----:B------:R-:W-:-:S04]  /*03c0*/  SHF.R.S32.HI R5, RZ, 0x1f, R8 ;  /* 0x0000001fff057819 */ /* 0x000fc80000011408 */
[----:B------:R-:W-:-:S03]  /*03d0*/  LEA.HI R5, R5, R8, RZ, 0xc ;  /* 0x0000000805057211 */ /* 0x000fc600078f60ff */
[----:B------:R-:W-:Y:S01]  /*03e0*/  @!P3 IMAD.IADD R4, R4, 0x1, -R7 ;  /* 0x000000010404b824 */ /* 0x000fe200078e0a07 */
[----:B------:R-:W-:-:S04]  /*03f0*/  LOP3.LUT R10, R16, R7, RZ, 0x3c, !PT ;  /* 0x00000007100a7212 */ /* 0x000fc800078e3cff */
[----:B------:R-:W-:Y:S02]  /*0400*/  ISETP.GE.U32.AND P2, PT, R4, R7, PT ;  /* 0x000000070400720c */ /* 0x000fe40003f46070 */
[----:B------:R-:W-:Y:S02]  /*0410*/  LOP3.LUT R4, R5, 0xfffff000, RZ, 0xc0, !PT ;  /* 0xfffff00005047812 */ /* 0x000fe400078ec0ff */
[----:B------:R-:W-:Y:S02]  /*0420*/  SHF.R.S32.HI R5, RZ, 0xc, R5 ;  /* 0x0000000cff057819 */ /* 0x000fe40000011405 */
[----:B------:R-:W-:Y:S02]  /*0430*/  ISETP.GE.AND P1, PT, R10, RZ, PT ;  /* 0x000000ff0a00720c */ /* 0x000fe40003f26270 */
[----:B------:R-:W-:Y:S01]  /*0440*/  ISETP.NE.AND P0, PT, R16, RZ, PT ;  /* 0x000000ff1000720c */ /* 0x000fe20003f05270 */
[----:B------:R-:W-:Y:S02]  /*0450*/  IMAD R9, R5, 0x1002, RZ ;  /* 0x0000100205097824 */ /* 0x000fe400078e02ff */
[----:B------:R-:W-:-:S02]  /*0460*/  IMAD.IADD R8, R8, 0x1, -R4 ;  /* 0x0000000108087824 */ /* 0x000fc400078e0a04 */
[----:B------:R-:W-:Y:S02]  /*0470*/  @!P3 VIADD R15, R15, 0x1 ;  /* 0x000000010f0fb836 */ /* 0x000fe40000000000 */
[C---:B------:R-:W-:Y:S02]  /*0480*/  VIADD R11, R9.reuse, 0x1002 ;  /* 0x00001002090b7836 */ /* 0x040fe40000000000 */
[----:B------:R-:W-:Y:S01]  /*0490*/  VIADD R13, R9, 0x2004 ;  /* 0x00002004090d7836 */ /* 0x000fe20000000000 */
[----:B------:R-:W-:Y:S01]  /*04a0*/  SHF.R.S32.HI R10, RZ, 0x1f, R8 ;  /* 0x0000001fff0a7819 */ /* 0x000fe20000011408 */
[----:B------:R-:W-:Y:S01]  /*04b0*/  @P2 VIADD R15, R15, 0x1 ;  /* 0x000000010f0f2836 */ /* 0x000fe20000000000 */
[C---:B------:R-:W-:Y:S02]  /*04c0*/  IADD3 R16, P3, PT, R8.reuse, R9, RZ ;  /* 0x0000000908107210 */ /* 0x040fe40007f7e0ff */
[C---:B------:R-:W-:Y:S01]  /*04d0*/  IADD3 R18, P2, PT, R8.reuse, R11, RZ ;  /* 0x0000000b08127210 */ /* 0x040fe20007f5e0ff */
[C---:B------:R-:W-:Y:S01]  /*04e0*/  IMAD.IADD R17, R8.reuse, 0x1, R11 ;  /* 0x0000000108117824 */ /* 0x040fe200078e020b */
[----:B------:R-:W-:Y:S01]  /*04f0*/  IADD3 R14, P4, PT, R8, R13, RZ ;  /* 0x0000000d080e7210 */ /* 0x000fe20007f9e0ff */
[----:B------:R-:W-:Y:S01]  /*0500*/  @!P1 IMAD.MOV R15, RZ, RZ, -R15 ;  /* 0x000000ffff0f9224 */ /* 0x000fe200078e0a0f */
[----:B------:R-:W-:Y:S01]  /*0510*/  LEA.HI.X.SX32 R9, R9, R10, 0x1, P3 ;  /* 0x0000000a09097211 */ /* 0x000fe200018f0eff */
[----:B------:R-:W-:Y:S01]  /*0520*/  IMAD.U32 R4, RZ, RZ, UR4 ;  /* 0x00000004ff047e24 */ /* 0x000fe2000f8e00ff */
[----:B------:R-:W-:Y:S01]  /*0530*/  @!P0 LOP3.LUT R15, RZ, R7, RZ, 0x33, !PT ;  /* 0x00000007ff0f8212 */ /* 0x000fe200078e33ff */
[----:B------:R-:W-:Y:S01]  /*0540*/  IMAD.U32 R5, RZ, RZ, UR5 ;  /* 0x00000005ff057e24 */ /* 0x000fe2000f8e00ff */
[----:B------:R-:W-:-:S02]  /*0550*/  LEA R8, P1, R16, UR10, 0x2 ;  /* 0x0000000a10087c11 */ /* 0x000fc4000f8210ff */
[-C--:B------:R-:W-:Y:S02]  /*0560*/  LEA.HI.X.SX32 R19, R11, R10.reuse, 0x1, P2 ;  /* 0x0000000a0b137211 */ /* 0x080fe400010f0eff */
[----:B------:R-:W-:Y:S01]  /*0570*/  LEA R12, P0, R18, UR10, 0x2 ;  /* 0x0000000a120c7c11 */ /* 0x000fe2000f8010ff */
[----:B------:R-:W-:Y:S01]  /*0580*/  IMAD.WIDE R4, R6, 0x4, R4 ;  /* 0x0000000406047825 */ /* 0x000fe200078e0204 */
[----:B------:R-:W-:Y:S02]  /*0590*/  LEA.HI.X.SX32 R11, R13, R10, 0x1, P4 ;  /* 0x0000000a0d0b7211 */ /* 0x000fe400020f0eff */
[----:B------:R-:W-:Y:S01]  /*05a0*/  LEA.HI.X R9, R16, UR11, R9, 0x2, P1 ;  /* 0x0000000b10097c11 */ /* 0x000fe200088f1409 */
[----:B------:R-:W-:Y:S01]  /*05b0*/  IMAD.WIDE R16, R17, 0x4, R2 ;  /* 0x0000000411107825 */ /* 0x000fe200078e0202 */
[----:B------:R-:W-:Y:S02]  /*05c0*/  LEA R10, P2, R14, UR10, 0x2 ;  /* 0x0000000a0e0a7c11 */ /* 0x000fe4000f8410ff */
[----:B------:R-:W-:Y:S01]  /*05d0*/  LEA.HI.X R13, R18, UR11, R19, 0x2, P0 ;  /* 0x0000000b120d7c11 */ /* 0x000fe200080f1413 */
[----:B------:R0:W-:Y:S01]  /*05e0*/  STG.E desc[UR8][R4.64+-0x8], R15 ;  /* 0xfffff80f04007986 */ /* 0x0001e2000c101908 */
[----:B------:R-:W-:-:S03]  /*05f0*/  LEA.HI.X R11, R14, UR11, R11, 0x2, P2 ;  /* 0x0000000b0e0b7c11 */ /* 0x000fc600090f140b */
[----:B------:R-:W2:Y:S04]  /*0600*/  LDG.E R12, desc[UR8][R12.64+0x4] ;  /* 0x000004080c0c7981 */ /* 0x000ea8000c1e1900 */
[----:B------:R-:W2:Y:S04]  /*0610*/  LDG.E R7, desc[UR8][R16.64] ;  /* 0x0000000810077981 */ /* 0x000ea8000c1e1900 */
[----:B------:R-:W2:Y:S04]  /*0620*/  LDG.E R14, desc[UR8][R16.64+0x8] ;  /* 0x00000808100e7981 */ /* 0x000ea8000c1e1900 */
[----:B------:R-:W3:Y:S04]  /*0630*/  LDG.E R9, desc[UR8][R8.64+0x4] ;  /* 0x0000040808097981 */ /* 0x000ee8000c1e1900 */
[----:B------:R-:W3:Y:S01]  /*0640*/  LDG.E R10, desc[UR8][R10.64+0x4] ;  /* 0x000004080a0a7981 */ /* 0x000ee2000c1e1900 */
[----:B--2---:R-:W-:-:S04]  /*0650*/  IADD3 R14, PT, PT, R14, R7, R12 ;  /* 0x000000070e0e7210 */ /* 0x004fc80007ffe00c */
[----:B---3--:R-:W-:-:S04]  /*0660*/  IADD3 R14, PT, PT, R10, R14, R9 ;  /* 0x0000000e0a0e7210 */ /* 0x008fc80007ffe009 */
[----:B------:R-:W-:-:S04]  /*0670*/  IABS R7, R14 ;  /* 0x0000000e00077213 */ /* 0x000fc80000000000 */
[----:B------:R-:W1:Y:S08]  /*0680*/  I2F.RP R18, R7 ;  /* 0x0000000700127306 */ /* 0x000e700000209400 */
[----:B-1----:R-:W1:Y:S02]  /*0690*/  MUFU.RCP R18, R18 ;  /* 0x0000001200127308 */ /* 0x002e640000001000 */
[----:B-1----:R-:W-:-:S06]  /*06a0*/  VIADD R12, R18, 0xffffffe ;  /* 0x0ffffffe120c7836 */ /* 0x002fcc0000000000 */
[----:B------:R1:W2:Y:S01]  /*06b0*/  F2I.FTZ.U32.TRUNC.NTZ R13, R12 ;  /* 0x0000000c000d7305 */ /* 0x0002a2000021f000 */
[----:B------:R-:W-:Y:S01]  /*06c0*/  IABS R10, R14 ;  /* 0x0000000e000a7213 */ /* 0x000fe20000000000 */
[----:B-1----:R-:W-:Y:S02]  /*06d0*/  IMAD.MOV.U32 R12, RZ, RZ, RZ ;  /* 0x000000ffff0c7224 */ /* 0x002fe400078e00ff */
[----:B--2---:R-:W-:-:S04]  /*06e0*/  IMAD.MOV R8, RZ, RZ, -R13 ;  /* 0x000000ffff087224 */ /* 0x004fc800078e0a0d */
[----:B------:R-:W-:-:S04]  /*06f0*/  IMAD R9, R8, R7, RZ ;  /* 0x0000000708097224 */ /* 0x000fc800078e02ff */
[----:B------:R-:W-:-:S04]  /*0700*/  IMAD.HI.U32 R8, R13, R9, R12 ;  /* 0x000000090d087227 */ /* 0x000fc800078e000c */
[----:B------:R-:W-:Y:S02]  /*0710*/  IMAD.MOV R10, RZ, RZ, -R10 ;  /* 0x000000ffff0a7224 */ /* 0x000fe400078e0a0a */
[----:B------:R-:W-:-:S04]  /*0720*/  IMAD.HI.U32 R8, R8, R7, RZ ;  /* 0x0000000708087227 */ /* 0x000fc800078e00ff */
[----:B------:R-:W-:-:S05]  /*0730*/  IMAD R10, R8, R10, R7 ;  /* 0x0000000a080a7224 */ /* 0x000fca00078e0207 */
[----:B------:R-:W-:Y:S01]  /*0740*/  ISETP.GT.U32.AND P2, PT, R7, R10, PT ;  /* 0x0000000a0700720c */ /* 0x000fe20003f44070 */
[----:B------:R-:W-:-:S05]  /*0750*/  VIADD R9, R0, 0xffffffff ;  /* 0xffffffff00097836 */ /* 0x000fca0000000000 */
[----:B------:R-:W-:-:S07]  /*0760*/  SHF.R.S32.HI R12, RZ, 0x1f, R9 ;  /* 0x0000001fff0c7819 */ /* 0x000fce0000011409 */
[----:B------:R-:W-:Y:S01]  /*0770*/  @!P2 IMAD.IADD R10, R10, 0x1, -R7 ;  /* 0x000000010a0aa824 */ /* 0x000fe200078e0a07 */
[----:B------:R-:W-:-:S04]  /*0780*/  LEA.HI R12, R12, R9, RZ, 0xc ;  /* 0x000000090c0c7211 */ /* 0x000fc800078f60ff */
[-C--:B------:R-:W-:Y:S02]  /*0790*/  ISETP.GE.U32.AND P3, PT, R10, R7.reuse, PT ;  /* 0x000000070a00720c */ /* 0x080fe40003f66070 */
[----:B------:R-:W-:Y:S02]  /*07a0*/  SHF.R.S32.HI R11, RZ, 0xc, R12 ;  /* 0x0000000cff0b7819 */ /* 0x000fe4000001140c */
[----:B------:R-:W-:Y:S02]  /*07b0*/  LOP3.LUT R10, R14, R7, RZ, 0x3c, !PT ;  /* 0x000000070e0a7212 */ /* 0x000fe400078e3cff */
[----:B------:R-:W-:Y:S01]  /*07c0*/  LOP3.LUT R12, R12, 0xfffff000, RZ, 0xc0, !PT ;  /* 0xfffff0000c0c7812 */ /* 0x000fe200078ec0ff */
[----:B------:R-:W-:Y:S01]  /*07d0*/  IMAD R11, R11, 0x1002, RZ ;  /* 0x000010020b0b7824 */ /* 0x000fe200078e02ff */
[----:B------:R-:W-:Y:S01]  /*07e0*/  ISETP.GE.AND P1, PT, R10, RZ, PT ;  /* 0x000000ff0a00720c */ /* 0x000fe20003f26270 */
[----:B------:R-:W-:Y:S02]  /*07f0*/  @!P2 VIADD R8, R8, 0x1 ;  /* 0x000000010808a836 */ /* 0x000fe40000000000 */
[----:B------:R-:W-:Y:S01]  /*0800*/  IMAD.IADD R12, R9, 0x1, -R12 ;  /* 0x00000001090c7824 */ /* 0x000fe200078e0a0c */
[----:B------:R-:W-:Y:S01]  /*0810*/  ISETP.NE.AND P0, PT, R14, RZ, PT ;  /* 0x000000ff0e00720c */ /* 0x000fe20003f05270 */
[----:B------:R-:W-:-:S02]  /*0820*/  VIADD R9, R11, 0x1002 ;  /* 0x000010020b097836 */ /* 0x000fc40000000000 */
[----:B------:R-:W-:Y:S02]  /*0830*/  @P3 VIADD R8, R8, 0x1 ;  /* 0x0000000108083836 */ /* 0x000fe40000000000 */
[C---:B------:R-:W-:Y:S01]  /*0840*/  VIADD R13, R11.reuse, 0x2004 ;  /* 0x000020040b0d7836 */ /* 0x040fe20000000000 */
[----:B------:R-:W-:Y:S01]  /*0850*/  SHF.R.S32.HI R10, RZ, 0x1f, R12 ;  /* 0x0000001fff0a7819 */ /* 0x000fe2000001140c */
[----:B------:R-:W-:Y:S01]  /*0860*/  IMAD.MOV.U32 R17, RZ, RZ, R8 ;  /* 0x000000ffff117224 */ /* 0x000fe200078e0008 */
[C---:B------:R-:W-:Y:S02]  /*0870*/  IADD3 R14, P2, PT, R12.reuse, R11, RZ ;  /* 0x0000000b0c0e7210 */ /* 0x040fe40007f5e0ff */
[C---:B------:R-:W-:Y:S01]  /*0880*/  IADD3 R18, P3, PT, R12.reuse, R9, RZ ;  /* 0x000000090c127210 */ /* 0x040fe20007f7e0ff */
[C---:B0-----:R-:W-:Y:S01]  /*0890*/  IMAD.IADD R15, R12.reuse, 0x1, R9 ;  /* 0x000000010c0f7824 */ /* 0x041fe200078e0209 */
[----:B------:R-:W-:Y:S01]  /*08a0*/  IADD3 R16, P4, PT, R12, R13, RZ ;  /* 0x0000000d0c107210 */ /* 0x000fe20007f9e0ff */
[----:B------:R-:W-:Y:S01]  /*08b0*/  @!P1 IMAD.MOV R17, RZ, RZ, -R17 ;  /* 0x000000ffff119224 */ /* 0x000fe200078e0a11 */
[----:B------:R-:W-:-:S02]  /*08c0*/  LEA.HI.X.SX32 R19, R11, R10, 0x1, P2 ;  /* 0x0000000a0b137211 */ /* 0x000fc400010f0eff */
[-C--:B------:R-:W-:Y:S02]  /*08d0*/  LEA.HI.X.SX32 R9, R9, R10.reuse, 0x1, P3 ;  /* 0x0000000a09097211 */ /* 0x080fe400018f0eff */
[----:B------:R-:W-:Y:S02]  /*08e0*/  LEA R12, P1, R18, UR10, 0x2 ;  /* 0x0000000a120c7c11 */ /* 0x000fe4000f8210ff */
[----:B------:R-:W-:Y:S02]  /*08f0*/  LEA R8, P2, R14, UR10, 0x2 ;  /* 0x0000000a0e087c11 */ /* 0x000fe4000f8410ff */
[----:B------:R-:W-:Y:S02]  /*0900*/  LEA.HI.X.SX32 R11, R13, R10, 0x1, P4 ;  /* 0x0000000a0d0b7211 */ /* 0x000fe400020f0eff */
[----:B------:R-:W-:Y:S02]  /*0910*/  LEA.HI.X R13, R18, UR11, R9, 0x2, P1 ;  /* 0x0000000b120d7c11 */ /* 0x000fe400088f1409 */
[----:B------:R-:W-:-:S02]  /*0920*/  @!P0 LOP3.LUT R17, RZ, R7, RZ, 0x33, !PT ;  /* 0x00000007ff118212 */ /* 0x000fc400078e33ff */
[----:B------:R-:W-:Y:S01]  /*0930*/  LEA.HI.X R9, R14, UR11, R19, 0x2, P2 ;  /* 0x0000000b0e097c11 */ /* 0x000fe200090f1413 */
[----:B------:R-:W-:Y:S01]  /*0940*/  IMAD.WIDE R14, R15, 0x4, R2 ;  /* 0x000000040f0e7825 */ /* 0x000fe200078e0202 */
[C---:B------:R-:W-:Y:S01]  /*0950*/  LEA R10, P0, R16.reuse, UR10, 0x2 ;  /* 0x0000000a100a7c11 */ /* 0x040fe2000f8010ff */
[----:B------:R0:W-:Y:S03]  /*0960*/  STG.E desc[UR8][R4.64+-0x4], R17 ;  /* 0xfffffc1104007986 */ /* 0x0001e6000c101908 */
[----:B------:R-:W-:Y:S01]  /*0970*/  LEA.HI.X R11, R16, UR11, R11, 0x2, P0 ;  /* 0x0000000b100b7c11 */ /* 0x000fe200080f140b */
        /* <DEDUP_REMOVED lines=20> */
[----:B------:R-:W-:Y:S02]  /*0ac0*/  ISETP.GT.U32.AND P2, PT, R7, R10, PT ;  /* 0x0000000a0700720c */ /* 0x000fe40003f44070 */
[----:B------:R-:W-:-:S04]  /*0ad0*/  SHF.R.S32.HI R9, RZ, 0x1f, R0 ;  /* 0x0000001fff097819 */ /* 0x000fc80000011400 */
[----:B------:R-:W-:-:S07]  /*0ae0*/  LEA.HI R9, R9, R0, RZ, 0xc ;  /* 0x0000000009097211 */ /* 0x000fce00078f60ff */
[----:B------:R-:W-:Y:S01]  /*0af0*/  @!P2 IMAD.IADD R10, R10, 0x1, -R7 ;  /* 0x000000010a0aa824 */ /* 0x000fe200078e0a07 */
[----:B------:R-:W-:-:S04]  /*0b00*/  SHF.R.S32.HI R11, RZ, 0xc, R9 ;  /* 0x0000000cff0b7819 */ /* 0x000fc80000011409 */
[-C--:B------:R-:W-:Y:S02]  /*0b10*/  ISETP.GE.U32.AND P3, PT, R10, R7.reuse, PT ;  /* 0x000000070a00720c */ /* 0x080fe40003f66070 */
[----:B------:R-:W-:Y:S01]  /*0b20*/  LOP3.LUT R12, R18, R7, RZ, 0x3c, !PT ;  /* 0x00000007120c7212 */ /* 0x000fe200078e3cff */
[----:B------:R-:W-:Y:S01]  /*0b30*/  IMAD R10, R11, 0x1002, RZ ;  /* 0x000010020b0a7824 */ /* 0x000fe200078e02ff */
[----:B------:R-:W-:Y:S01]  /*0b40*/  LOP3.LUT R9, R9, 0xfffff000, RZ, 0xc0, !PT ;  /* 0xfffff00009097812 */ /* 0x000fe200078ec0ff */
[----:B------:R-:W-:Y:S01]  /*0b50*/  @!P2 VIADD R8, R8, 0x1 ;  /* 0x000000010808a836 */ /* 0x000fe20000000000 */
[----:B------:R-:W-:Y:S01]  /*0b60*/  ISETP.GE.AND P1, PT, R12, RZ, PT ;  /* 0x000000ff0c00720c */ /* 0x000fe20003f26270 */
[----:B------:R-:W-:Y:S01]  /*0b70*/  VIADD R12, R10, 0x1002 ;  /* 0x000010020a0c7836 */ /* 0x000fe20000000000 */
[----:B------:R-:W-:Y:S01]  /*0b80*/  ISETP.NE.AND P0, PT, R18, RZ, PT ;  /* 0x000000ff1200720c */ /* 0x000fe20003f05270 */
[----:B------:R-:W-:-:S04]  /*0b90*/  IMAD.IADD R9, R0, 0x1, -R9 ;  /* 0x0000000100097824 */ /* 0x000fc800078e0a09 */
[----:B------:R-:W-:Y:S01]  /*0ba0*/  @P3 VIADD R8, R8, 0x1 ;  /* 0x0000000108083836 */ /* 0x000fe20000000000 */
[----:B------:R-:W-:Y:S01]  /*0bb0*/  SHF.R.S32.HI R11, RZ, 0x1f, R9 ;  /* 0x0000001fff0b7819 */ /* 0x000fe20000011409 */
[----:B------:R-:W-:Y:S01]  /*0bc0*/  VIADD R14, R10, 0x2004 ;  /* 0x000020040a0e7836 */ /* 0x000fe20000000000 */
[C---:B------:R-:W-:Y:S01]  /*0bd0*/  IADD3 R13, P3, PT, R9.reuse, R12, RZ ;  /* 0x0000000c090d7210 */ /* 0x040fe20007f7e0ff */
[----:B0-----:R-:W-:Y:S01]  /*0be0*/  IMAD.MOV.U32 R17, RZ, RZ, R8 ;  /* 0x000000ffff117224 */ /* 0x001fe200078e0008 */
[C---:B------:R-:W-:Y:S01]  /*0bf0*/  IADD3 R18, P2, PT, R9.reuse, R10, RZ ;  /* 0x0000000a09127210 */ /* 0x040fe20007f5e0ff */
[C---:B------:R-:W-:Y:S01]  /*0c00*/  IMAD.IADD R15, R9.reuse, 0x1, R12 ;  /* 0x00000001090f7824 */ /* 0x040fe200078e020c */
[----:B------:R-:W-:Y:S01]  /*0c10*/  IADD3 R16, P4, PT, R9, R14, RZ ;  /* 0x0000000e09107210 */ /* 0x000fe20007f9e0ff */
[----:B------:R-:W-:Y:S01]  /*0c20*/  @!P1 IMAD.MOV R17, RZ, RZ, -R17 ;  /* 0x000000ffff119224 */ /* 0x000fe200078e0a11 */
[----:B------:R-:W-:Y:S02]  /*0c30*/  LEA.HI.X.SX32 R20, R12, R11, 0x1, P3 ;  /* 0x0000000b0c147211 */ /* 0x000fe400018f0eff */
[----:B------:R-:W-:-:S02]  /*0c40*/  LEA R12, P1, R13, UR10, 0x2 ;  /* 0x0000000a0d0c7c11 */ /* 0x000fc4000f8210ff */
[-C--:B------:R-:W-:Y:S02]  /*0c50*/  LEA.HI.X.SX32 R9, R10, R11.reuse, 0x1, P2 ;  /* 0x0000000b0a097211 */ /* 0x080fe400010f0eff */
[----:B------:R-:W-:Y:S01]  /*0c60*/  LEA.HI.X.SX32 R11, R14, R11, 0x1, P4 ;  /* 0x0000000b0e0b7211 */ /* 0x000fe200020f0eff */
[----:B------:R-:W-:Y:S01]  /*0c70*/  IMAD.WIDE R14, R15, 0x4, R2 ;  /* 0x000000040f0e7825 */ /* 0x000fe200078e0202 */
[----:B------:R-:W-:Y:S02]  /*0c80*/  @!P0 LOP3.LUT R17, RZ, R7, RZ, 0x33, !PT ;  /* 0x00000007ff118212 */ /* 0x000fe400078e33ff */
[----:B------:R-:W-:Y:S02]  /*0c90*/  LEA R8, P2, R18, UR10, 0x2 ;  /* 0x0000000a12087c11 */ /* 0x000fe4000f8410ff */
[----:B------:R-:W-:Y:S02]  /*0ca0*/  LEA R10, P0, R16, UR10, 0x2 ;  /* 0x0000000a100a7c11 */ /* 0x000fe4000f8010ff */
[----:B------:R-:W-:Y:S01]  /*0cb0*/  LEA.HI.X R13, R13, UR11, R20, 0x2, P1 ;  /* 0x0000000b0d0d7c11 */ /* 0x000fe200088f1414 */
[----:B------:R0:W-:Y:S01]  /*0cc0*/  STG.E desc[UR8][R4.64], R17 ;  /* 0x0000001104007986 */ /* 0x0001e2000c101908 */
[----:B------:R-:W-:-:S02]  /*0cd0*/  LEA.HI.X R9, R18, UR11, R9, 0x2, P2 ;  /* 0x0000000b12097c11 */ /* 0x000fc400090f1409 */
[----:B------:R-:W-:Y:S01]  /*0ce0*/  LEA.HI.X R11, R16, UR11, R11, 0x2, P0 ;  /* 0x0000000b100b7c11 */ /* 0x000fe200080f140b */
[----:B------:R-:W2:Y:S04]  /*0cf0*/  LDG.E R12, desc[UR8][R12.64+0x4] ;  /* 0x000004080c0c7981 */ /* 0x000ea8000c1e1900 */
[----:B------:R-:W2:Y:S04]  /*0d00*/  LDG.E R7, desc[UR8][R14.64] ;  /* 0x000000080e077981 */ /* 0x000ea8000c1e1900 */
[----:B------:R-:W2:Y:S04]  /*0d10*/  LDG.E R16, desc[UR8][R14.64+0x8] ;  /* 0x000008080e107981 */ /* 0x000ea8000c1e1900 */
[----:B------:R-:W3:Y:S04]  /*0d20*/  LDG.E R8, desc[UR8][R8.64+0x4] ;  /* 0x0000040808087981 */ /* 0x000ee8000c1e1900 */
[----:B------:R-:W3:Y:S01]  /*0d30*/  LDG.E R10, desc[UR8][R10.64+0x4] ;  /* 0x000004080a0a7981 */ /* 0x000ee2000c1e1900 */
[----:B------:R-:W-:-:S04]  /*0d40*/  UIADD3 UR6, UPT, UPT, UR6, 0x4, URZ ;  /* 0x0000000406067890 */ /* 0x000fc8000fffe0ff */
[----:B------:R-:W-:Y:S01]  /*0d50*/  UISETP.NE.AND UP0, UPT, UR6, 0x43, UPT ;  /* 0x000000430600788c */ /* 0x000fe2000bf05270 */
[----:B------:R-:W-:Y:S02]  /*0d60*/  VIADD R6, R6, 0x4 ;  /* 0x0000000406067836 */ /* 0x000fe40000000000 */
[----:B------:R-:W-:Y:S01]  /*0d70*/  VIADD R0, R0, 0x4 ;  /* 0x0000000400007836 */ /* 0x000fe20000000000 */
        /* <DEDUP_REMOVED lines=15> */
[----:B------:R-:W-:-:S13]  /*0e70*/  ISETP.GT.U32.AND P1, PT, R16, R7, PT ;  /* 0x000000071000720c */ /* 0x000fda0003f24070 */
[----:B------:R-:W-:-:S05]  /*0e80*/  @!P1 IMAD.IADD R7, R7, 0x1, -R16 ;  /* 0x0000000107079824 */ /* 0x000fca00078e0a10 */
[-C--:B------:R-:W-:Y:S02]  /*0e90*/  ISETP.GE.U32.AND P0, PT, R7, R16.reuse, PT ;  /* 0x000000100700720c */ /* 0x080fe40003f06070 */
[----:B------:R-:W-:Y:S01]  /*0ea0*/  LOP3.LUT R7, R19, R16, RZ, 0x3c, !PT ;  /* 0x0000001013077212 */ /* 0x000fe200078e3cff */
[----:B------:R-:W-:Y:S01]  /*0eb0*/  @!P1 VIADD R13, R13, 0x1 ;  /* 0x000000010d0d9836 */ /* 0x000fe20000000000 */
[----:B------:R-:W-:Y:S02]  /*0ec0*/  ISETP.NE.AND P1, PT, R19, RZ, PT ;  /* 0x000000ff1300720c */ /* 0x000fe40003f25270 */
[----:B------:R-:W-:-:S07]  /*0ed0*/  ISETP.GE.AND P2, PT, R7, RZ, PT ;  /* 0x000000ff0700720c */ /* 0x000fce0003f46270 */
[----:B------:R-:W-:-:S06]  /*0ee0*/  @P0 VIADD R13, R13, 0x1 ;  /* 0x000000010d0d0836 */ /* 0x000fcc0000000000 */
[----:B------:R-:W-:Y:S01]  /*0ef0*/  @!P2 IMAD.MOV R13, RZ, RZ, -R13 ;  /* 0x000000ffff0da224 */ /* 0x000fe200078e0a0d */
[----:B------:R-:W-:-:S05]  /*0f00*/  @!P1 LOP3.LUT R13, RZ, R16, RZ, 0x33, !PT ;  /* 0x00000010ff0d9212 */ /* 0x000fca00078e33ff */
[----:B------:R0:W-:Y:S01]  /*0f10*/  STG.E desc[UR8][R4.64+0x4], R13 ;  /* 0x0000040d04007986 */ /* 0x0001e2000c101908 */
[----:B------:R-:W-:Y:S05]  /*0f20*/  BRA.U UP0, `(.L_x_38) ;  /* 0xfffffff1006c7547 */ /* 0x000fea000b83ffff */
[----:B------:R-:W-:Y:S05]  /*0f30*/  EXIT ;  /* 0x000000000000794d */ /* 0x000fea0003800000 */
.L_x_39:
        /* <DEDUP_REMOVED lines=12> */
.L_x_42:


//--------------------- .text._Z9v1_kernelPiS_    --------------------------
	.section	.text._Z9v1_kernelPiS_,"ax",@progbits
	.align	128
        .global         _Z9v1_kernelPiS_
        .type           _Z9v1_kernelPiS_,@function
        .size           _Z9v1_kernelPiS_,(.L_x_43 - _Z9v1_kernelPiS_)
        .other          _Z9v1_kernelPiS_,@"STO_CUDA_ENTRY STV_DEFAULT"
_Z9v1_kernelPiS_:
.text._Z9v1_kernelPiS_:
[----:B------:R-:W-:Y:S01]  /*0000*/  LDC R1, c[0x0][0x37c] ;  /* 0x0000df00ff017b82 */ /* 0x000fe20000000800 */
[----:B------:R-:W0:Y:S07]  /*0010*/  S2R R3, SR_TID.X ;  /* 0x0000000000037919 */ /* 0x000e2e0000002100 */
[----:B------:R-:W0:Y:S01]  /*0020*/  S2UR UR4, SR_CTAID.X ;  /* 0x00000000000479c3 */ /* 0x000e220000002500 */
[----:B------:R-:W1:Y:S07]  /*0030*/  LDCU.64 UR6, c[0x0][0x380] ;  /* 0x00007000ff0677ac */ /* 0x000e6e0008000a00 */
[----:B------:R-:W0:Y:S02]  /*0040*/  LDC R0, c[0x0][0x360] ;  /* 0x0000d800ff007b82 */ /* 0x000e240000000800 */
[----:B0-----:R-:W-:Y:S01]  /*0050*/  IMAD R0, R0, UR4, R3 ;  /* 0x0000000400007c24 */ /* 0x001fe2000f8e0203 */
[----:B------:R-:W0:Y:S04]  /*0060*/  LDCU.64 UR4, c[0x0][0x358] ;  /* 0x00006b00ff0477ac */ /* 0x000e280008000a00 */
[----:B------:R-:W-:-:S04]  /*0070*/  SHF.R.S32.HI R3, RZ, 0x1f, R0 ;  /* 0x0000001fff037819 */ /* 0x000fc80000011400 */
[----:B------:R-:W-:Y:S02]  /*0080*/  LEA.HI R4, R3, R0, RZ, 0xc ;  /* 0x0000000003047211 */ /* 0x000fe400078f60ff */
[----:B------:R-:W2:Y:S02]  /*0090*/  LDC.64 R2, c[0x0][0x380] ;  /* 0x0000e000ff027b82 */ /* 0x000ea40000000a00 */
[----:B------:R-:W-:Y:S02]  /*00a0*/  SHF.R.S32.HI R6, RZ, 0xc, R4 ;  /* 0x0000000cff067819 */ /* 0x000fe40000011404 */
[----:B------:R-:W-:-:S03]  /*00b0*/  LOP3.LUT R5, R4, 0xfffff000, RZ, 0xc0, !PT ;  /* 0xfffff00004057812 */ /* 0x000fc600078ec0ff */
[----:B------:R-:W-:Y:S02]  /*00c0*/  IMAD R6, R6, 0x1002, RZ ;  /* 0x0000100206067824 */ /* 0x000fe400078e02ff */
[----:B------:R-:W-:Y:S02]  /*00d0*/  IMAD.IADD R5, R0, 0x1, -R5 ;  /* 0x0000000100057824 */ /* 0x000fe400078e0a05 */
[C---:B------:R-:W-:Y:S02]  /*00e0*/  VIADD R8, R6.reuse, 0x1002 ;  /* 0x0000100206087836 */ /* 0x040fe40000000000 */
[----:B------:R-:W-:Y:S01]  /*00f0*/  VIADD R10, R6, 0x2004 ;  /* 0x00002004060a7836 */ /* 0x000fe20000000000 */
[----:B------:R-:W-:Y:S01]  /*0100*/  SHF.R.S32.HI R9, RZ, 0x1f, R5 ;  /* 0x0000001fff097819 */ /* 0x000fe20000011405 */
[C---:B------:R-:W-:Y:S01]  /*0110*/  IMAD.IADD R7, R5.reuse, 0x1, R8 ;  /* 0x0000000105077824 */ /* 0x040fe200078e0208 */
[C---:B------:R-:W-:Y:S02]  /*0120*/  IADD3 R14, P2, PT, R5.reuse, R8, RZ ;  /* 0x00000008050e7210 */ /* 0x040fe40007f5e0ff */
[----:B------:R-:W-:-:S02]  /*0130*/  IADD3 R11, P0, PT, R5, R10, RZ ;  /* 0x0000000a050b7210 */ /* 0x000fc40007f1e0ff */
[----:B------:R-:W-:Y:S02]  /*0140*/  IADD3 R12, P1, PT, R5, R6, RZ ;  /* 0x00000006050c7210 */ /* 0x000fe40007f3e0ff */
[-C--:B------:R-:W-:Y:S02]  /*0150*/  LEA.HI.X.SX32 R15, R8, R9.reuse, 0x1, P2 ;  /* 0x00000009080f7211 */ /* 0x080fe400010f0eff */
[----:B-1----:R-:W-:Y:S01]  /*0160*/  LEA R4, P2, R14, UR6, 0x2 ;  /* 0x000000060e047c11 */ /* 0x002fe2000f8410ff */
[----:B--2---:R-:W-:Y:S01]  /*0170*/  IMAD.WIDE R2, R7, 0x4, R2 ;  /* 0x0000000407027825 */ /* 0x004fe200078e0202 */
[-C--:B------:R-:W-:Y:S02]  /*0180*/  LEA.HI.X.SX32 R10, R10, R9.reuse, 0x1, P0 ;  /* 0x000000090a0a7211 */ /* 0x080fe400000f0eff */
[----:B------:R-:W-:Y:S02]  /*0190*/  LEA.HI.X.SX32 R13, R6, R9, 0x1, P1 ;  /* 0x00000009060d7211 */ /* 0x000fe400008f0eff */
[----:B------:R-:W-:-:S02]  /*01a0*/  LEA R8, P0, R12, UR6, 0x2 ;  /* 0x000000060c087c11 */ /* 0x000fc4000f8010ff */
[----:B------:R-:W-:Y:S02]  /*01b0*/  LEA.HI.X R5, R14, UR7, R15, 0x2, P2 ;  /* 0x000000070e057c11 */ /* 0x000fe400090f140f */
[C---:B------:R-:W-:Y:S02]  /*01c0*/  LEA R6, P1, R11.reuse, UR6, 0x2 ;  /* 0x000000060b067c11 */ /* 0x040fe4000f8210ff */
[----:B------:R-:W-:Y:S01]  /*01d0*/  LEA.HI.X R9, R12, UR7, R13, 0x2, P0 ;  /* 0x000000070c097c11 */ /* 0x000fe200080f140d */
[----:B0-----:R-:W2:Y:S01]  /*01e0*/  LDG.E R4, desc[UR4][R4.64+0x4] ;  /* 0x0000040404047981 */ /* 0x001ea2000c1e1900 */
[----:B------:R-:W-:-:S03]  /*01f0*/  LEA.HI.X R7, R11, UR7, R10, 0x2, P1 ;  /* 0x000000070b077c11 */ /* 0x000fc600088f140a */
[----:B------:R-:W2:Y:S04]  /*0200*/  LDG.E R11, desc[UR4][R2.64] ;  /* 0x00000004020b7981 */ /* 0x000ea8000c1e1900 */
        /* <DEDUP_REMOVED lines=15> */
[----:B------:R-:W-:Y:S02]  /*0300*/  IMAD.MOV R6, RZ, RZ, -R2 ;  /* 0x000000ffff067224 */ /* 0x000fe400078e0a02 */
[----:B------:R-:W-:Y:S01]  /*0310*/  IMAD.HI.U32 R5, R5, R13, RZ ;  /* 0x0000000d05057227 */ /* 0x000fe200078e00ff */
[----:B------:R-:W0:Y:S03]  /*0320*/  LDC.64 R2, c[0x0][0x388] ;  /* 0x0000e200ff027b82 */ /* 0x000e260000000a00 */
[----:B------:R-:W-:-:S05]  /*0330*/  IMAD R6, R5, R6, R13 ;  /* 0x0000000605067224 */ /* 0x000fca00078e020d */
[----:B------:R-:W-:Y:S02]  /*0340*/  ISETP.GT.U32.AND P2, PT, R13, R6, PT ;  /* 0x000000060d00720c */ /* 0x000fe40003f44070 */
[----:B------:R-:W-:-:S11]  /*0350*/  LOP3.LUT R4, R10, R13, RZ, 0x3c, !PT ;  /* 0x0000000d0a047212 */ /* 0x000fd600078e3cff */
[----:B------:R-:W-:Y:S01]  /*0360*/  @!P2 IMAD.IADD R6, R6, 0x1, -R13 ;  /* 0x000000010606a824 */ /* 0x000fe200078e0a0d */
[----:B------:R-:W-:-:S04]  /*0370*/  ISETP.GE.AND P1, PT, R4, RZ, PT ;  /* 0x000000ff0400720c */ /* 0x000fc80003f26270 */
[----:B------:R-:W-:Y:S01]  /*0380*/  ISETP.GE.U32.AND P0, PT, R6, R13, PT ;  /* 0x0000000d0600720c */ /* 0x000fe20003f06070 */
[----:B------:R-:W-:Y:S01]  /*0390*/  @!P2 VIADD R5, R5, 0x1 ;  /* 0x000000010505a836 */ /* 0x000fe20000000000 */
[----:B------:R-:W-:Y:S01]  /*03a0*/  ISETP.NE.AND P2, PT, R10, RZ, PT ;  /* 0x000000ff0a00720c */ /* 0x000fe20003f45270 */
[----:B0-----:R-:W-:-:S10]  /*03b0*/  IMAD.WIDE R2, R0, 0x4, R2 ;  /* 0x0000000400027825 */ /* 0x001fd400078e0202 */
[----:B------:R-:W-:-:S04]  /*03c0*/  @P0 VIADD R5, R5, 0x1 ;  /* 0x0000000105050836 */ /* 0x000fc80000000000 */
[----:B------:R-:W-:Y:S01]  /*03d0*/  @!P1 IMAD.MOV R5, RZ, RZ, -R5 ;  /* 0x000000ffff059224 */ /* 0x000fe200078e0a05 */
[----:B------:R-:W-:-:S05]  /*03e0*/  @!P2 LOP3.LUT R5, RZ, R13, RZ, 0x33, !PT ;  /* 0x0000000dff05a212 */ /* 0x000fca00078e33ff */
[----:B------:R-:W-:Y:S01]  /*03f0*/  STG.E desc[UR4][R2.64], R5 ;  /* 0x0000000502007986 */ /* 0x000fe2000c101904 */
[----:B------:R-:W-:Y:S05]  /*0400*/  EXIT ;  /* 0x000000000000794d */ /* 0x000fea0003800000 */
.L_x_40:
        /* <DEDUP_REMOVED lines=15> */
.L_x_43:


//--------------------- .nv.shared._Z9v3_kernelPiS_iii --------------------------
	.section	.nv.shared._Z9v3_kernelPiS_iii,"aw",@nobits
	.sectionflags	@""
	.align	4
.nv.shared._Z9v3_kernelPiS_iii:
	.zero		18448


//--------------------- .nv.shared.reserved.0     --------------------------
	.section	.nv.shared.reserved.0,"aw",@nobits
	.weak		__nv_reservedSMEM_offset_0_alias
	.size		__nv_reservedSMEM_offset_0_alias, 0, 64
	.other		__nv_reservedSMEM_offset_0_alias,@"STO_CUDA_RESERVED_SHARED STV_DEFAULT"
__nv_reservedSMEM_offset_0_alias:
	.zero		0
	.zero		64


//--------------------- .nv.constant0._Z9v3_kernelPiS_iii --------------------------
	.section	.nv.constant0._Z9v3_kernelPiS_iii,"a",@progbits
	.sectionflags	@""
	.align	4
.nv.constant0._Z9v3_kernelPiS_iii:
	.zero		924


//--------------------- .nv.constant0._Z9v2_kernelPiS_ --------------------------
	.section	.nv.constant0._Z9v2_kernelPiS_,"a",@progbits
	.sectionflags	@""
	.align	4
.nv.constant0._Z9v2_kernelPiS_:
	.zero		912


//--------------------- .nv.constant0._Z9v1_kernelPiS_ --------------------------
	.section	.nv.constant0._Z9v1_kernelPiS_,"a",@progbits
	.sectionflags	@""
	.align	4
.nv.constant0._Z9v1_kernelPiS_:
	.zero		912


//--------------------- SYMBOLS --------------------------

	.type		.nv.reservedSmem.offset0,@object
	.size		.nv.reservedSmem.offset0,0x4
	.type		.nv.reservedSmem.cap,@object
	.size		.nv.reservedSmem.cap,0x4
